//
// Generated by NVIDIA NVVM Compiler
//
// Compiler Build ID: CL-36424714
// Cuda compilation tools, release 13.0, V13.0.88
// Based on NVVM 20.0.0
//

.version 9.0
.target sm_100
.address_size 64

	// .globl	_Z23lorentz_distance_kernelPfPKfS1_fii

.visible .entry _Z23lorentz_distance_kernelPfPKfS1_fii(
	.param .u64 .ptr .align 1 _Z23lorentz_distance_kernelPfPKfS1_fii_param_0,
	.param .u64 .ptr .align 1 _Z23lorentz_distance_kernelPfPKfS1_fii_param_1,
	.param .u64 .ptr .align 1 _Z23lorentz_distance_kernelPfPKfS1_fii_param_2,
	.param .f32 _Z23lorentz_distance_kernelPfPKfS1_fii_param_3,
	.param .u32 _Z23lorentz_distance_kernelPfPKfS1_fii_param_4,
	.param .u32 _Z23lorentz_distance_kernelPfPKfS1_fii_param_5
)
{
	.reg .pred 	%p<17>;
	.reg .b32 	%r<43>;
	.reg .b32 	%f<183>;
	.reg .b64 	%rd<39>;

	ld.param.u64 	%rd17, [_Z23lorentz_distance_kernelPfPKfS1_fii_param_0];
	ld.param.u64 	%rd18, [_Z23lorentz_distance_kernelPfPKfS1_fii_param_1];
	ld.param.u64 	%rd19, [_Z23lorentz_distance_kernelPfPKfS1_fii_param_2];
	ld.param.f32 	%f19, [_Z23lorentz_distance_kernelPfPKfS1_fii_param_3];
	ld.param.u32 	%r24, [_Z23lorentz_distance_kernelPfPKfS1_fii_param_4];
	ld.param.u32 	%r23, [_Z23lorentz_distance_kernelPfPKfS1_fii_param_5];
	mov.u32 	%r25, %ctaid.x;
	mov.u32 	%r26, %ntid.x;
	mov.u32 	%r27, %tid.x;
	mad.lo.s32 	%r1, %r25, %r26, %r27;
	setp.ge.s32 	%p1, %r1, %r24;
	@%p1 bra 	$L__BB0_18;
	cvta.to.global.u64 	%rd1, %rd18;
	cvta.to.global.u64 	%rd2, %rd19;
	mul.lo.s32 	%r2, %r23, %r1;
	mul.wide.s32 	%rd20, %r2, 4;
	add.s64 	%rd3, %rd1, %rd20;
	add.s64 	%rd4, %rd2, %rd20;
	ld.global.f32 	%f20, [%rd3];
	ld.global.f32 	%f21, [%rd4];
	mul.f32 	%f181, %f20, %f21;
	setp.lt.s32 	%p2, %r23, 2;
	@%p2 bra 	$L__BB0_15;
	add.s32 	%r3, %r23, -1;
	add.s32 	%r29, %r23, -2;
	and.b32  	%r4, %r3, 15;
	setp.lt.u32 	%p3, %r29, 15;
	mov.b32 	%r40, 1;
	@%p3 bra 	$L__BB0_6;
	and.b32  	%r31, %r3, -16;
	neg.s32 	%r38, %r31;
	add.s64 	%rd22, %rd20, 32;
	add.s64 	%rd36, %rd1, %rd22;
	add.s64 	%rd35, %rd2, %rd22;
	mov.b32 	%r37, 0;
$L__BB0_4:
	.pragma "nounroll";
	ld.global.f32 	%f23, [%rd36+-28];
	ld.global.f32 	%f24, [%rd35+-28];
	mul.f32 	%f25, %f23, %f24;
	sub.f32 	%f26, %f181, %f25;
	ld.global.f32 	%f27, [%rd36+-24];
	ld.global.f32 	%f28, [%rd35+-24];
	mul.f32 	%f29, %f27, %f28;
	sub.f32 	%f30, %f26, %f29;
	ld.global.f32 	%f31, [%rd36+-20];
	ld.global.f32 	%f32, [%rd35+-20];
	mul.f32 	%f33, %f31, %f32;
	sub.f32 	%f34, %f30, %f33;
	ld.global.f32 	%f35, [%rd36+-16];
	ld.global.f32 	%f36, [%rd35+-16];
	mul.f32 	%f37, %f35, %f36;
	sub.f32 	%f38, %f34, %f37;
	ld.global.f32 	%f39, [%rd36+-12];
	ld.global.f32 	%f40, [%rd35+-12];
	mul.f32 	%f41, %f39, %f40;
	sub.f32 	%f42, %f38, %f41;
	ld.global.f32 	%f43, [%rd36+-8];
	ld.global.f32 	%f44, [%rd35+-8];
	mul.f32 	%f45, %f43, %f44;
	sub.f32 	%f46, %f42, %f45;
	ld.global.f32 	%f47, [%rd36+-4];
	ld.global.f32 	%f48, [%rd35+-4];
	mul.f32 	%f49, %f47, %f48;
	sub.f32 	%f50, %f46, %f49;
	ld.global.f32 	%f51, [%rd36];
	ld.global.f32 	%f52, [%rd35];
	mul.f32 	%f53, %f51, %f52;
	sub.f32 	%f54, %f50, %f53;
	ld.global.f32 	%f55, [%rd36+4];
	ld.global.f32 	%f56, [%rd35+4];
	mul.f32 	%f57, %f55, %f56;
	sub.f32 	%f58, %f54, %f57;
	ld.global.f32 	%f59, [%rd36+8];
	ld.global.f32 	%f60, [%rd35+8];
	mul.f32 	%f61, %f59, %f60;
	sub.f32 	%f62, %f58, %f61;
	ld.global.f32 	%f63, [%rd36+12];
	ld.global.f32 	%f64, [%rd35+12];
	mul.f32 	%f65, %f63, %f64;
	sub.f32 	%f66, %f62, %f65;
	ld.global.f32 	%f67, [%rd36+16];
	ld.global.f32 	%f68, [%rd35+16];
	mul.f32 	%f69, %f67, %f68;
	sub.f32 	%f70, %f66, %f69;
	ld.global.f32 	%f71, [%rd36+20];
	ld.global.f32 	%f72, [%rd35+20];
	mul.f32 	%f73, %f71, %f72;
	sub.f32 	%f74, %f70, %f73;
	ld.global.f32 	%f75, [%rd36+24];
	ld.global.f32 	%f76, [%rd35+24];
	mul.f32 	%f77, %f75, %f76;
	sub.f32 	%f78, %f74, %f77;
	ld.global.f32 	%f79, [%rd36+28];
	ld.global.f32 	%f80, [%rd35+28];
	mul.f32 	%f81, %f79, %f80;
	sub.f32 	%f82, %f78, %f81;
	ld.global.f32 	%f83, [%rd36+32];
	ld.global.f32 	%f84, [%rd35+32];
	mul.f32 	%f85, %f83, %f84;
	sub.f32 	%f181, %f82, %f85;
	add.s32 	%r38, %r38, 16;
	add.s32 	%r37, %r37, 16;
	add.s64 	%rd36, %rd36, 64;
	add.s64 	%rd35, %rd35, 64;
	setp.ne.s32 	%p4, %r38, 0;
	@%p4 bra 	$L__BB0_4;
	add.s32 	%r40, %r37, 1;
$L__BB0_6:
	setp.eq.s32 	%p5, %r4, 0;
	@%p5 bra 	$L__BB0_15;
	and.b32  	%r12, %r3, 7;
	setp.lt.u32 	%p6, %r4, 8;
	@%p6 bra 	$L__BB0_9;
	mul.wide.u32 	%rd23, %r40, 4;
	add.s64 	%rd24, %rd3, %rd23;
	ld.global.f32 	%f87, [%rd24];
	add.s64 	%rd25, %rd4, %rd23;
	ld.global.f32 	%f88, [%rd25];
	mul.f32 	%f89, %f87, %f88;
	sub.f32 	%f90, %f181, %f89;
	ld.global.f32 	%f91, [%rd24+4];
	ld.global.f32 	%f92, [%rd25+4];
	mul.f32 	%f93, %f91, %f92;
	sub.f32 	%f94, %f90, %f93;
	ld.global.f32 	%f95, [%rd24+8];
	ld.global.f32 	%f96, [%rd25+8];
	mul.f32 	%f97, %f95, %f96;
	sub.f32 	%f98, %f94, %f97;
	ld.global.f32 	%f99, [%rd24+12];
	ld.global.f32 	%f100, [%rd25+12];
	mul.f32 	%f101, %f99, %f100;
	sub.f32 	%f102, %f98, %f101;
	ld.global.f32 	%f103, [%rd24+16];
	ld.global.f32 	%f104, [%rd25+16];
	mul.f32 	%f105, %f103, %f104;
	sub.f32 	%f106, %f102, %f105;
	ld.global.f32 	%f107, [%rd24+20];
	ld.global.f32 	%f108, [%rd25+20];
	mul.f32 	%f109, %f107, %f108;
	sub.f32 	%f110, %f106, %f109;
	ld.global.f32 	%f111, [%rd24+24];
	ld.global.f32 	%f112, [%rd25+24];
	mul.f32 	%f113, %f111, %f112;
	sub.f32 	%f114, %f110, %f113;
	ld.global.f32 	%f115, [%rd24+28];
	ld.global.f32 	%f116, [%rd25+28];
	mul.f32 	%f117, %f115, %f116;
	sub.f32 	%f181, %f114, %f117;
	add.s32 	%r40, %r40, 8;
$L__BB0_9:
	setp.eq.s32 	%p7, %r12, 0;
	@%p7 bra 	$L__BB0_15;
	and.b32  	%r15, %r3, 3;
	setp.lt.u32 	%p8, %r12, 4;
	@%p8 bra 	$L__BB0_12;
	mul.wide.u32 	%rd26, %r40, 4;
	add.s64 	%rd27, %rd3, %rd26;
	ld.global.f32 	%f119, [%rd27];
	add.s64 	%rd28, %rd4, %rd26;
	ld.global.f32 	%f120, [%rd28];
	mul.f32 	%f121, %f119, %f120;
	sub.f32 	%f122, %f181, %f121;
	ld.global.f32 	%f123, [%rd27+4];
	ld.global.f32 	%f124, [%rd28+4];
	mul.f32 	%f125, %f123, %f124;
	sub.f32 	%f126, %f122, %f125;
	ld.global.f32 	%f127, [%rd27+8];
	ld.global.f32 	%f128, [%rd28+8];
	mul.f32 	%f129, %f127, %f128;
	sub.f32 	%f130, %f126, %f129;
	ld.global.f32 	%f131, [%rd27+12];
	ld.global.f32 	%f132, [%rd28+12];
	mul.f32 	%f133, %f131, %f132;
	sub.f32 	%f181, %f130, %f133;
	add.s32 	%r40, %r40, 4;
$L__BB0_12:
	setp.eq.s32 	%p9, %r15, 0;
	@%p9 bra 	$L__BB0_15;
	mul.wide.u32 	%rd30, %r40, 4;
	add.s64 	%rd31, %rd20, %rd30;
	add.s64 	%rd38, %rd2, %rd31;
	add.s64 	%rd37, %rd1, %rd31;
	neg.s32 	%r42, %r15;
$L__BB0_14:
	.pragma "nounroll";
	ld.global.f32 	%f134, [%rd37];
	ld.global.f32 	%f135, [%rd38];
	mul.f32 	%f136, %f134, %f135;
	sub.f32 	%f181, %f181, %f136;
	add.s64 	%rd38, %rd38, 4;
	add.s64 	%rd37, %rd37, 4;
	add.s32 	%r42, %r42, 1;
	setp.ne.s32 	%p10, %r42, 0;
	@%p10 bra 	$L__BB0_14;
$L__BB0_15:
	neg.f32 	%f137, %f181;
	max.f32 	%f138, %f137, 0f3F800001;
	mov.f32 	%f139, 0f3F800000;
	sub.rn.f32 	%f140, %f138, %f139;
	mov.b32 	%r21, %f140;
	setp.gt.u32 	%p11, %r21, 1258291200;
	fma.rn.f32 	%f141, %f138, %f138, 0fBF800000;
	rsqrt.approx.ftz.f32 	%f142, %f141;
	mul.f32 	%f143, %f141, %f142;
	mul.f32 	%f144, %f142, 0f3F000000;
	neg.f32 	%f145, %f143;
	fma.rn.f32 	%f146, %f145, %f143, %f141;
	fma.rn.f32 	%f147, %f146, %f144, %f143;
	setp.eq.f32 	%p12, %f141, 0f00000000;
	selp.f32 	%f148, 0f00000000, %f147, %p12;
	selp.f32 	%f149, 0fBF800001, %f148, %p11;
	add.f32 	%f15, %f140, %f149;
	add.rz.f32 	%f150, %f15, %f139;
	mov.b32 	%r32, %f150;
	add.s32 	%r33, %r32, -1061158912;
	and.b32  	%r34, %r33, -8388608;
	mov.b32 	%r22, %f15;
	sub.s32 	%r35, %r22, %r34;
	mov.b32 	%f151, %r35;
	sub.s32 	%r36, 1082130432, %r34;
	mov.b32 	%f152, %r36;
	fma.rn.f32 	%f153, %f152, 0f3E800000, 0fBF800000;
	add.f32 	%f154, %f153, %f151;
	cvt.rn.f32.s32 	%f155, %r34;
	mul.f32 	%f156, %f155, 0f34000000;
	fma.rn.f32 	%f157, %f154, 0fBD39BF78, 0f3DD80012;
	fma.rn.f32 	%f158, %f157, %f154, 0fBE0778E0;
	fma.rn.f32 	%f159, %f158, %f154, 0f3E146475;
	fma.rn.f32 	%f160, %f159, %f154, 0fBE2A68DD;
	fma.rn.f32 	%f161, %f160, %f154, 0f3E4CAF9E;
	fma.rn.f32 	%f162, %f161, %f154, 0fBE800042;
	fma.rn.f32 	%f163, %f162, %f154, 0f3EAAAAE6;
	fma.rn.f32 	%f164, %f163, %f154, 0fBF000000;
	mul.f32 	%f165, %f154, %f164;
	fma.rn.f32 	%f166, %f165, %f154, %f154;
	fma.rn.f32 	%f182, %f156, 0f3F317218, %f166;
	setp.lt.u32 	%p13, %r22, 2139095040;
	@%p13 bra 	$L__BB0_17;
	setp.gt.s32 	%p14, %r22, -1082130432;
	fma.rn.f32 	%f167, %f15, 0f7F800000, 0f7F800000;
	selp.f32 	%f168, %f167, %f182, %p14;
	setp.eq.f32 	%p15, %f15, 0f00000000;
	selp.f32 	%f182, 0f80000000, %f168, %p15;
$L__BB0_17:
	setp.gt.u32 	%p16, %r21, 1258291200;
	add.f32 	%f169, %f182, 0f3F317218;
	selp.f32 	%f170, %f169, %f182, %p16;
	sqrt.rn.f32 	%f171, %f19;
	div.rn.f32 	%f172, %f170, %f171;
	cvta.to.global.u64 	%rd32, %rd17;
	mul.wide.s32 	%rd33, %r1, 4;
	add.s64 	%rd34, %rd32, %rd33;
	st.global.f32 	[%rd34], %f172;
$L__BB0_18:
	ret;

}
	// .globl	_Z28lorentz_layer_forward_kernelPfPKfS1_ffii
.visible .entry _Z28lorentz_layer_forward_kernelPfPKfS1_ffii(
	.param .u64 .ptr .align 1 _Z28lorentz_layer_forward_kernelPfPKfS1_ffii_param_0,
	.param .u64 .ptr .align 1 _Z28lorentz_layer_forward_kernelPfPKfS1_ffii_param_1,
	.param .u64 .ptr .align 1 _Z28lorentz_layer_forward_kernelPfPKfS1_ffii_param_2,
	.param .f32 _Z28lorentz_layer_forward_kernelPfPKfS1_ffii_param_3,
	.param .f32 _Z28lorentz_layer_forward_kernelPfPKfS1_ffii_param_4,
	.param .u32 _Z28lorentz_layer_forward_kernelPfPKfS1_ffii_param_5,
	.param .u32 _Z28lorentz_layer_forward_kernelPfPKfS1_ffii_param_6
)
{
	.reg .pred 	%p<11>;
	.reg .b32 	%r<25>;
	.reg .b32 	%f<64>;
	.reg .b64 	%rd<40>;

	ld.param.u64 	%rd14, [_Z28lorentz_layer_forward_kernelPfPKfS1_ffii_param_0];
	ld.param.u64 	%rd15, [_Z28lorentz_layer_forward_kernelPfPKfS1_ffii_param_1];
	ld.param.u64 	%rd16, [_Z28lorentz_layer_forward_kernelPfPKfS1_ffii_param_2];
	ld.param.f32 	%f2, [_Z28lorentz_layer_forward_kernelPfPKfS1_ffii_param_4];
	ld.param.u32 	%r14, [_Z28lorentz_layer_forward_kernelPfPKfS1_ffii_param_5];
	ld.param.u32 	%r13, [_Z28lorentz_layer_forward_kernelPfPKfS1_ffii_param_6];
	cvta.to.global.u64 	%rd1, %rd14;
	cvta.to.global.u64 	%rd2, %rd16;
	cvta.to.global.u64 	%rd3, %rd15;
	mov.u32 	%r15, %ctaid.x;
	mov.u32 	%r16, %ntid.x;
	mov.u32 	%r17, %tid.x;
	mad.lo.s32 	%r1, %r15, %r16, %r17;
	setp.ge.s32 	%p1, %r1, %r14;
	@%p1 bra 	$L__BB1_13;
	mul.lo.s32 	%r18, %r13, %r1;
	cvt.s64.s32 	%rd4, %r18;
	setp.lt.s32 	%p2, %r13, 1;
	@%p2 bra 	$L__BB1_13;
	mov.f32 	%f3, 0f3F800000;
	sub.f32 	%f1, %f3, %f2;
	and.b32  	%r2, %r13, 7;
	setp.lt.u32 	%p3, %r13, 8;
	mov.b32 	%r23, 0;
	@%p3 bra 	$L__BB1_5;
	and.b32  	%r23, %r13, 2147483640;
	neg.s32 	%r21, %r23;
	shl.b64 	%rd17, %rd4, 2;
	add.s64 	%rd18, %rd17, 16;
	add.s64 	%rd39, %rd3, %rd18;
	add.s64 	%rd38, %rd2, %rd18;
	add.s64 	%rd37, %rd1, %rd18;
$L__BB1_4:
	.pragma "nounroll";
	ld.global.f32 	%f4, [%rd39+-16];
	ld.global.f32 	%f5, [%rd38+-16];
	mul.f32 	%f6, %f2, %f5;
	fma.rn.f32 	%f7, %f1, %f4, %f6;
	st.global.f32 	[%rd37+-16], %f7;
	ld.global.f32 	%f8, [%rd39+-12];
	ld.global.f32 	%f9, [%rd38+-12];
	mul.f32 	%f10, %f2, %f9;
	fma.rn.f32 	%f11, %f1, %f8, %f10;
	st.global.f32 	[%rd37+-12], %f11;
	ld.global.f32 	%f12, [%rd39+-8];
	ld.global.f32 	%f13, [%rd38+-8];
	mul.f32 	%f14, %f2, %f13;
	fma.rn.f32 	%f15, %f1, %f12, %f14;
	st.global.f32 	[%rd37+-8], %f15;
	ld.global.f32 	%f16, [%rd39+-4];
	ld.global.f32 	%f17, [%rd38+-4];
	mul.f32 	%f18, %f2, %f17;
	fma.rn.f32 	%f19, %f1, %f16, %f18;
	st.global.f32 	[%rd37+-4], %f19;
	ld.global.f32 	%f20, [%rd39];
	ld.global.f32 	%f21, [%rd38];
	mul.f32 	%f22, %f2, %f21;
	fma.rn.f32 	%f23, %f1, %f20, %f22;
	st.global.f32 	[%rd37], %f23;
	ld.global.f32 	%f24, [%rd39+4];
	ld.global.f32 	%f25, [%rd38+4];
	mul.f32 	%f26, %f2, %f25;
	fma.rn.f32 	%f27, %f1, %f24, %f26;
	st.global.f32 	[%rd37+4], %f27;
	ld.global.f32 	%f28, [%rd39+8];
	ld.global.f32 	%f29, [%rd38+8];
	mul.f32 	%f30, %f2, %f29;
	fma.rn.f32 	%f31, %f1, %f28, %f30;
	st.global.f32 	[%rd37+8], %f31;
	ld.global.f32 	%f32, [%rd39+12];
	ld.global.f32 	%f33, [%rd38+12];
	mul.f32 	%f34, %f2, %f33;
	fma.rn.f32 	%f35, %f1, %f32, %f34;
	st.global.f32 	[%rd37+12], %f35;
	add.s32 	%r21, %r21, 8;
	add.s64 	%rd39, %rd39, 32;
	add.s64 	%rd38, %rd38, 32;
	add.s64 	%rd37, %rd37, 32;
	setp.ne.s32 	%p4, %r21, 0;
	@%p4 bra 	$L__BB1_4;
$L__BB1_5:
	setp.eq.s32 	%p5, %r2, 0;
	@%p5 bra 	$L__BB1_13;
	and.b32  	%r8, %r13, 3;
	setp.lt.u32 	%p6, %r2, 4;
	@%p6 bra 	$L__BB1_8;
	cvt.u64.u32 	%rd19, %r23;
	add.s64 	%rd20, %rd19, %rd4;
	shl.b64 	%rd21, %rd20, 2;
	add.s64 	%rd22, %rd3, %rd21;
	ld.global.f32 	%f36, [%rd22];
	add.s64 	%rd23, %rd2, %rd21;
	ld.global.f32 	%f37, [%rd23];
	mul.f32 	%f38, %f2, %f37;
	fma.rn.f32 	%f39, %f1, %f36, %f38;
	add.s64 	%rd24, %rd1, %rd21;
	st.global.f32 	[%rd24], %f39;
	ld.global.f32 	%f40, [%rd22+4];
	ld.global.f32 	%f41, [%rd23+4];
	mul.f32 	%f42, %f2, %f41;
	fma.rn.f32 	%f43, %f1, %f40, %f42;
	st.global.f32 	[%rd24+4], %f43;
	ld.global.f32 	%f44, [%rd22+8];
	ld.global.f32 	%f45, [%rd23+8];
	mul.f32 	%f46, %f2, %f45;
	fma.rn.f32 	%f47, %f1, %f44, %f46;
	st.global.f32 	[%rd24+8], %f47;
	ld.global.f32 	%f48, [%rd22+12];
	ld.global.f32 	%f49, [%rd23+12];
	mul.f32 	%f50, %f2, %f49;
	fma.rn.f32 	%f51, %f1, %f48, %f50;
	st.global.f32 	[%rd24+12], %f51;
	add.s32 	%r23, %r23, 4;
$L__BB1_8:
	setp.eq.s32 	%p7, %r8, 0;
	@%p7 bra 	$L__BB1_13;
	setp.eq.s32 	%p8, %r8, 1;
	@%p8 bra 	$L__BB1_11;
	cvt.u64.u32 	%rd25, %r23;
	add.s64 	%rd26, %rd25, %rd4;
	shl.b64 	%rd27, %rd26, 2;
	add.s64 	%rd28, %rd3, %rd27;
	ld.global.f32 	%f52, [%rd28];
	add.s64 	%rd29, %rd2, %rd27;
	ld.global.f32 	%f53, [%rd29];
	mul.f32 	%f54, %f2, %f53;
	fma.rn.f32 	%f55, %f1, %f52, %f54;
	add.s64 	%rd30, %rd1, %rd27;
	st.global.f32 	[%rd30], %f55;
	ld.global.f32 	%f56, [%rd28+4];
	ld.global.f32 	%f57, [%rd29+4];
	mul.f32 	%f58, %f2, %f57;
	fma.rn.f32 	%f59, %f1, %f56, %f58;
	st.global.f32 	[%rd30+4], %f59;
	add.s32 	%r23, %r23, 2;
$L__BB1_11:
	and.b32  	%r20, %r13, 1;
	setp.eq.b32 	%p9, %r20, 1;
	not.pred 	%p10, %p9;
	@%p10 bra 	$L__BB1_13;
	cvt.u64.u32 	%rd31, %r23;
	add.s64 	%rd32, %rd31, %rd4;
	shl.b64 	%rd33, %rd32, 2;
	add.s64 	%rd34, %rd3, %rd33;
	ld.global.f32 	%f60, [%rd34];
	add.s64 	%rd35, %rd2, %rd33;
	ld.global.f32 	%f61, [%rd35];
	mul.f32 	%f62, %f2, %f61;
	fma.rn.f32 	%f63, %f1, %f60, %f62;
	add.s64 	%rd36, %rd1, %rd33;
	st.global.f32 	[%rd36], %f63;
$L__BB1_13:
	ret;

}
	// .globl	_Z29lorentz_layer_backward_kernelPKfS0_S0_PfS1_ffii
.visible .entry _Z29lorentz_layer_backward_kernelPKfS0_S0_PfS1_ffii(
	.param .u64 .ptr .align 1 _Z29lorentz_layer_backward_kernelPKfS0_S0_PfS1_ffii_param_0,
	.param .u64 .ptr .align 1 _Z29lorentz_layer_backward_kernelPKfS0_S0_PfS1_ffii_param_1,
	.param .u64 .ptr .align 1 _Z29lorentz_layer_backward_kernelPKfS0_S0_PfS1_ffii_param_2,
	.param .u64 .ptr .align 1 _Z29lorentz_layer_backward_kernelPKfS0_S0_PfS1_ffii_param_3,
	.param .u64 .ptr .align 1 _Z29lorentz_layer_backward_kernelPKfS0_S0_PfS1_ffii_param_4,
	.param .f32 _Z29lorentz_layer_backward_kernelPKfS0_S0_PfS1_ffii_param_5,
	.param .f32 _Z29lorentz_layer_backward_kernelPKfS0_S0_PfS1_ffii_param_6,
	.param .u32 _Z29lorentz_layer_backward_kernelPKfS0_S0_PfS1_ffii_param_7,
	.param .u32 _Z29lorentz_layer_backward_kernelPKfS0_S0_PfS1_ffii_param_8
)
{
	.reg .pred 	%p<11>;
	.reg .b32 	%r<25>;
	.reg .b32 	%f<64>;
	.reg .b64 	%rd<40>;

	ld.param.u64 	%rd14, [_Z29lorentz_layer_backward_kernelPKfS0_S0_PfS1_ffii_param_0];
	ld.param.u64 	%rd15, [_Z29lorentz_layer_backward_kernelPKfS0_S0_PfS1_ffii_param_3];
	ld.param.u64 	%rd16, [_Z29lorentz_layer_backward_kernelPKfS0_S0_PfS1_ffii_param_4];
	ld.param.f32 	%f2, [_Z29lorentz_layer_backward_kernelPKfS0_S0_PfS1_ffii_param_6];
	ld.param.u32 	%r14, [_Z29lorentz_layer_backward_kernelPKfS0_S0_PfS1_ffii_param_7];
	ld.param.u32 	%r13, [_Z29lorentz_layer_backward_kernelPKfS0_S0_PfS1_ffii_param_8];
	cvta.to.global.u64 	%rd1, %rd16;
	cvta.to.global.u64 	%rd2, %rd15;
	mov.u32 	%r15, %ctaid.x;
	mov.u32 	%r16, %ntid.x;
	mov.u32 	%r17, %tid.x;
	mad.lo.s32 	%r1, %r15, %r16, %r17;
	setp.ge.s32 	%p1, %r1, %r14;
	@%p1 bra 	$L__BB2_13;
	cvta.to.global.u64 	%rd3, %rd14;
	mul.lo.s32 	%r18, %r13, %r1;
	cvt.s64.s32 	%rd4, %r18;
	setp.lt.s32 	%p2, %r13, 1;
	@%p2 bra 	$L__BB2_13;
	mov.f32 	%f3, 0f3F800000;
	sub.f32 	%f1, %f3, %f2;
	and.b32  	%r2, %r13, 7;
	setp.lt.u32 	%p3, %r13, 8;
	mov.b32 	%r23, 0;
	@%p3 bra 	$L__BB2_5;
	and.b32  	%r23, %r13, 2147483640;
	neg.s32 	%r21, %r23;
	shl.b64 	%rd17, %rd4, 2;
	add.s64 	%rd18, %rd17, 16;
	add.s64 	%rd39, %rd3, %rd18;
	add.s64 	%rd38, %rd1, %rd18;
	add.s64 	%rd37, %rd2, %rd18;
$L__BB2_4:
	.pragma "nounroll";
	ld.global.f32 	%f4, [%rd39+-16];
	mul.f32 	%f5, %f1, %f4;
	st.global.f32 	[%rd37+-16], %f5;
	ld.global.f32 	%f6, [%rd39+-16];
	mul.f32 	%f7, %f2, %f6;
	st.global.f32 	[%rd38+-16], %f7;
	ld.global.f32 	%f8, [%rd39+-12];
	mul.f32 	%f9, %f1, %f8;
	st.global.f32 	[%rd37+-12], %f9;
	ld.global.f32 	%f10, [%rd39+-12];
	mul.f32 	%f11, %f2, %f10;
	st.global.f32 	[%rd38+-12], %f11;
	ld.global.f32 	%f12, [%rd39+-8];
	mul.f32 	%f13, %f1, %f12;
	st.global.f32 	[%rd37+-8], %f13;
	ld.global.f32 	%f14, [%rd39+-8];
	mul.f32 	%f15, %f2, %f14;
	st.global.f32 	[%rd38+-8], %f15;
	ld.global.f32 	%f16, [%rd39+-4];
	mul.f32 	%f17, %f1, %f16;
	st.global.f32 	[%rd37+-4], %f17;
	ld.global.f32 	%f18, [%rd39+-4];
	mul.f32 	%f19, %f2, %f18;
	st.global.f32 	[%rd38+-4], %f19;
	ld.global.f32 	%f20, [%rd39];
	mul.f32 	%f21, %f1, %f20;
	st.global.f32 	[%rd37], %f21;
	ld.global.f32 	%f22, [%rd39];
	mul.f32 	%f23, %f2, %f22;
	st.global.f32 	[%rd38], %f23;
	ld.global.f32 	%f24, [%rd39+4];
	mul.f32 	%f25, %f1, %f24;
	st.global.f32 	[%rd37+4], %f25;
	ld.global.f32 	%f26, [%rd39+4];
	mul.f32 	%f27, %f2, %f26;
	st.global.f32 	[%rd38+4], %f27;
	ld.global.f32 	%f28, [%rd39+8];
	mul.f32 	%f29, %f1, %f28;
	st.global.f32 	[%rd37+8], %f29;
	ld.global.f32 	%f30, [%rd39+8];
	mul.f32 	%f31, %f2, %f30;
	st.global.f32 	[%rd38+8], %f31;
	ld.global.f32 	%f32, [%rd39+12];
	mul.f32 	%f33, %f1, %f32;
	st.global.f32 	[%rd37+12], %f33;
	ld.global.f32 	%f34, [%rd39+12];
	mul.f32 	%f35, %f2, %f34;
	st.global.f32 	[%rd38+12], %f35;
	add.s32 	%r21, %r21, 8;
	add.s64 	%rd39, %rd39, 32;
	add.s64 	%rd38, %rd38, 32;
	add.s64 	%rd37, %rd37, 32;
	setp.ne.s32 	%p4, %r21, 0;
	@%p4 bra 	$L__BB2_4;
$L__BB2_5:
	setp.eq.s32 	%p5, %r2, 0;
	@%p5 bra 	$L__BB2_13;
	and.b32  	%r8, %r13, 3;
	setp.lt.u32 	%p6, %r2, 4;
	@%p6 bra 	$L__BB2_8;
	cvt.u64.u32 	%rd19, %r23;
	add.s64 	%rd20, %rd19, %rd4;
	shl.b64 	%rd21, %rd20, 2;
	add.s64 	%rd22, %rd3, %rd21;
	ld.global.f32 	%f36, [%rd22];
	mul.f32 	%f37, %f1, %f36;
	add.s64 	%rd23, %rd2, %rd21;
	st.global.f32 	[%rd23], %f37;
	ld.global.f32 	%f38, [%rd22];
	mul.f32 	%f39, %f2, %f38;
	add.s64 	%rd24, %rd1, %rd21;
	st.global.f32 	[%rd24], %f39;
	ld.global.f32 	%f40, [%rd22+4];
	mul.f32 	%f41, %f1, %f40;
	st.global.f32 	[%rd23+4], %f41;
	ld.global.f32 	%f42, [%rd22+4];
	mul.f32 	%f43, %f2, %f42;
	st.global.f32 	[%rd24+4], %f43;
	ld.global.f32 	%f44, [%rd22+8];
	mul.f32 	%f45, %f1, %f44;
	st.global.f32 	[%rd23+8], %f45;
	ld.global.f32 	%f46, [%rd22+8];
	mul.f32 	%f47, %f2, %f46;
	st.global.f32 	[%rd24+8], %f47;
	ld.global.f32 	%f48, [%rd22+12];
	mul.f32 	%f49, %f1, %f48;
	st.global.f32 	[%rd23+12], %f49;
	ld.global.f32 	%f50, [%rd22+12];
	mul.f32 	%f51, %f2, %f50;
	st.global.f32 	[%rd24+12], %f51;
	add.s32 	%r23, %r23, 4;
$L__BB2_8:
	setp.eq.s32 	%p7, %r8, 0;
	@%p7 bra 	$L__BB2_13;
	setp.eq.s32 	%p8, %r8, 1;
	@%p8 bra 	$L__BB2_11;
	cvt.u64.u32 	%rd25, %r23;
	add.s64 	%rd26, %rd25, %rd4;
	shl.b64 	%rd27, %rd26, 2;
	add.s64 	%rd28, %rd3, %rd27;
	ld.global.f32 	%f52, [%rd28];
	mul.f32 	%f53, %f1, %f52;
	add.s64 	%rd29, %rd2, %rd27;
	st.global.f32 	[%rd29], %f53;
	ld.global.f32 	%f54, [%rd28];
	mul.f32 	%f55, %f2, %f54;
	add.s64 	%rd30, %rd1, %rd27;
	st.global.f32 	[%rd30], %f55;
	ld.global.f32 	%f56, [%rd28+4];
	mul.f32 	%f57, %f1, %f56;
	st.global.f32 	[%rd29+4], %f57;
	ld.global.f32 	%f58, [%rd28+4];
	mul.f32 	%f59, %f2, %f58;
	st.global.f32 	[%rd30+4], %f59;
	add.s32 	%r23, %r23, 2;
$L__BB2_11:
	and.b32  	%r20, %r13, 1;
	setp.eq.b32 	%p9, %r20, 1;
	not.pred 	%p10, %p9;
	@%p10 bra 	$L__BB2_13;
	cvt.u64.u32 	%rd31, %r23;
	add.s64 	%rd32, %rd31, %rd4;
	shl.b64 	%rd33, %rd32, 2;
	add.s64 	%rd34, %rd3, %rd33;
	ld.global.f32 	%f60, [%rd34];
	mul.f32 	%f61, %f1, %f60;
	add.s64 	%rd35, %rd2, %rd33;
	st.global.f32 	[%rd35], %f61;
	ld.global.f32 	%f62, [%rd34];
	mul.f32 	%f63, %f2, %f62;
	add.s64 	%rd36, %rd1, %rd33;
	st.global.f32 	[%rd36], %f63;
$L__BB2_13:
	ret;

}


// ===== COMPILED SASS (sm_100) =====

	.target	sm_100

	.elftype	@"ET_EXEC"


//--------------------- .note.nv.tkinfo           --------------------------
	.section	.note.nv.tkinfo,"",@"SHT_NOTE"
	.sectionflags	@"SHF_NOTE_NV_TKINFO"
	.tkinfo
        /*0018*/ 	.word	0x00000002
        /*0030*/ 	.string	""
        /*0030*/ 	.string	"ptxas"
        /*0030*/ 	.string	"Cuda compilation tools, release 13.0, V13.0.88"
        /*0030*/ 	.string	"Build cuda_13.0.r13.0/compiler.36424714_0"
        /*0030*/ 	.string	"-arch sm_100 -m 64 "



//--------------------- .note.nv.cuinfo           --------------------------
	.section	.note.nv.cuinfo,"",@"SHT_NOTE"
	.sectionflags	@"SHF_NOTE_NV_CUINFO"
        /*0018*/ 	.short	0x0002
        /*001a*/ 	.short	0x0064
        /*001c*/ 	.short	0x0082
	.zero		2


//--------------------- .nv.info                  --------------------------
	.section	.nv.info,"",@"SHT_CUDA_INFO"
	.align	4


	//----- nvinfo : EIATTR_REGCOUNT
	.align		4
        /*0000*/ 	.byte	0x04, 0x2f
        /*0002*/ 	.short	(.L_1 - .L_0)
	.align		4
.L_0:
        /*0004*/ 	.word	index@(_Z23lorentz_distance_kernelPfPKfS1_fii)
        /*0008*/ 	.word	0x00000020


	//----- nvinfo : EIATTR_FRAME_SIZE
	.align		4
.L_1:
        /*000c*/ 	.byte	0x04, 0x11
        /*000e*/ 	.short	(.L_3 - .L_2)
	.align		4
.L_2:
        /*0010*/ 	.word	index@($__internal_1_$__cuda_sm3x_div_rn_noftz_f32_slowpath)
        /*0014*/ 	.word	0x00000000


	//----- nvinfo : EIATTR_FRAME_SIZE
	.align		4
.L_3:
        /*0018*/ 	.byte	0x04, 0x11
        /*001a*/ 	.short	(.L_5 - .L_4)
	.align		4
.L_4:
        /*001c*/ 	.word	index@($__internal_0_$__cuda_sm20_sqrt_rn_f32_slowpath)
        /*0020*/ 	.word	0x00000000


	//----- nvinfo : EIATTR_FRAME_SIZE
	.align		4
.L_5:
        /*0024*/ 	.byte	0x04, 0x11
        /*0026*/ 	.short	(.L_7 - .L_6)
	.align		4
.L_6:
        /*0028*/ 	.word	index@(_Z23lorentz_distance_kernelPfPKfS1_fii)
        /*002c*/ 	.word	0x00000000


	//----- nvinfo : EIATTR_REGCOUNT
	.align		4
.L_7:
        /*0030*/ 	.byte	0x04, 0x2f
        /*0032*/ 	.short	(.L_9 - .L_8)
	.align		4
.L_8:
        /*0034*/ 	.word	index@(_Z28lorentz_layer_forward_kernelPfPKfS1_ffii)
        /*0038*/ 	.word	0x00000018


	//----- nvinfo : EIATTR_FRAME_SIZE
	.align		4
.L_9:
        /*003c*/ 	.byte	0x04, 0x11
        /*003e*/ 	.short	(.L_11 - .L_10)
	.align		4
.L_10:
        /*0040*/ 	.word	index@(_Z28lorentz_layer_forward_kernelPfPKfS1_ffii)
        /*0044*/ 	.word	0x00000000


	//----- nvinfo : EIATTR_REGCOUNT
	.align		4
.L_11:
        /*0048*/ 	.byte	0x04, 0x2f
        /*004a*/ 	.short	(.L_13 - .L_12)
	.align		4
.L_12:
        /*004c*/ 	.word	index@(_Z29lorentz_layer_backward_kernelPKfS0_S0_PfS1_ffii)
        /*0050*/ 	.word	0x0000001a


	//----- nvinfo : EIATTR_FRAME_SIZE
	.align		4
.L_13:
        /*0054*/ 	.byte	0x04, 0x11
        /*0056*/ 	.short	(.L_15 - .L_14)
	.align		4
.L_14:
        /*0058*/ 	.word	index@(_Z29lorentz_layer_backward_kernelPKfS0_S0_PfS1_ffii)
        /*005c*/ 	.word	0x00000000


	//----- nvinfo : EIATTR_MIN_STACK_SIZE
	.align		4
.L_15:
        /*0060*/ 	.byte	0x04, 0x12
        /*0062*/ 	.short	(.L_17 - .L_16)
	.align		4
.L_16:
        /*0064*/ 	.word	index@(_Z29lorentz_layer_backward_kernelPKfS0_S0_PfS1_ffii)
        /*0068*/ 	.word	0x00000000


	//----- nvinfo : EIATTR_MIN_STACK_SIZE
	.align		4
.L_17:
        /*006c*/ 	.byte	0x04, 0x12
        /*006e*/ 	.short	(.L_19 - .L_18)
	.align		4
.L_18:
        /*0070*/ 	.word	index@(_Z28lorentz_layer_forward_kernelPfPKfS1_ffii)
        /*0074*/ 	.word	0x00000000


	//----- nvinfo : EIATTR_MIN_STACK_SIZE
	.align		4
.L_19:
        /*0078*/ 	.byte	0x04, 0x12
        /*007a*/ 	.short	(.L_21 - .L_20)
	.align		4
.L_20:
        /*007c*/ 	.word	index@(_Z23lorentz_distance_kernelPfPKfS1_fii)
        /*0080*/ 	.word	0x00000000
.L_21:


//--------------------- .nv.compat                --------------------------
	.section	.nv.compat,"",@"SHT_CUDA_COMPAT_INFO"
	.align	4
        /*0000*/ 	.byte	0x02, 0x09, 0x00, 0x00, 0x02, 0x02, 0x01, 0x00, 0x02, 0x05, 0x05, 0x00, 0x03, 0x07, 0x01, 0x01
        /*0010*/ 	.byte	0x02, 0x03, 0x00, 0x00, 0x02, 0x06, 0x01, 0x00, 0x04, 0x0b, 0x08, 0x00, 0x01, 0x00, 0x00, 0x00
        /*0020*/ 	.byte	0x00, 0x00, 0x00, 0x00


//--------------------- .nv.info._Z29lorentz_layer_backward_kernelPKfS0_S0_PfS1_ffii --------------------------
	.section	.nv.info._Z29lorentz_layer_backward_kernelPKfS0_S0_PfS1_ffii,"",@"SHT_CUDA_INFO"
	.sectionflags	@""
	.align	4


	//----- nvinfo : EIATTR_CUDA_API_VERSION
	.align		4
        /*0000*/ 	.byte	0x04, 0x37
        /*0002*/ 	.short	(.L_23 - .L_22)
.L_22:
        /*0004*/ 	.word	0x00000082


	//----- nvinfo : EIATTR_KPARAM_INFO
	.align		4
.L_23:
        /*0008*/ 	.byte	0x04, 0x17
        /*000a*/ 	.short	(.L_25 - .L_24)
.L_24:
        /*000c*/ 	.word	0x00000000
        /*0010*/ 	.short	0x0008
        /*0012*/ 	.short	0x0034
        /*0014*/ 	.byte	0x00, 0xf0, 0x11, 0x00


	//----- nvinfo : EIATTR_KPARAM_INFO
	.align		4
.L_25:
        /*0018*/ 	.byte	0x04, 0x17
        /*001a*/ 	.short	(.L_27 - .L_26)
.L_26:
        /*001c*/ 	.word	0x00000000
        /*0020*/ 	.short	0x0007
        /*0022*/ 	.short	0x0030
        /*0024*/ 	.byte	0x00, 0xf0, 0x11, 0x00


	//----- nvinfo : EIATTR_KPARAM_INFO
	.align		4
.L_27:
        /*0028*/ 	.byte	0x04, 0x17
        /*002a*/ 	.short	(.L_29 - .L_28)
.L_28:
        /*002c*/ 	.word	0x00000000
        /*0030*/ 	.short	0x0006
        /*0032*/ 	.short	0x002c
        /*0034*/ 	.byte	0x00, 0xf0, 0x11, 0x00


	//----- nvinfo : EIATTR_KPARAM_INFO
	.align		4
.L_29:
        /*0038*/ 	.byte	0x04, 0x17
        /*003a*/ 	.short	(.L_31 - .L_30)
.L_30:
        /*003c*/ 	.word	0x00000000
        /*0040*/ 	.short	0x0005
        /*0042*/ 	.short	0x0028
        /*0044*/ 	.byte	0x00, 0xf0, 0x11, 0x00


	//----- nvinfo : EIATTR_KPARAM_INFO
	.align		4
.L_31:
        /*0048*/ 	.byte	0x04, 0x17
        /*004a*/ 	.short	(.L_33 - .L_32)
.L_32:
        /*004c*/ 	.word	0x00000000
        /*0050*/ 	.short	0x0004
        /*0052*/ 	.short	0x0020
        /*0054*/ 	.byte	0x00, 0xf5, 0x21, 0x00


	//----- nvinfo : EIATTR_KPARAM_INFO
	.align		4
.L_33:
        /*0058*/ 	.byte	0x04, 0x17
        /*005a*/ 	.short	(.L_35 - .L_34)
.L_34:
        /*005c*/ 	.word	0x00000000
        /*0060*/ 	.short	0x0003
        /*0062*/ 	.short	0x0018
        /*0064*/ 	.byte	0x00, 0xf5, 0x21, 0x00


	//----- nvinfo : EIATTR_KPARAM_INFO
	.align		4
.L_35:
        /*0068*/ 	.byte	0x04, 0x17
        /*006a*/ 	.short	(.L_37 - .L_36)
.L_36:
        /*006c*/ 	.word	0x00000000
        /*0070*/ 	.short	0x0002
        /*0072*/ 	.short	0x0010
        /*0074*/ 	.byte	0x00, 0xf5, 0x21, 0x00


	//----- nvinfo : EIATTR_KPARAM_INFO
	.align		4
.L_37:
        /*0078*/ 	.byte	0x04, 0x17
        /*007a*/ 	.short	(.L_39 - .L_38)
.L_38:
        /*007c*/ 	.word	0x00000000
        /*0080*/ 	.short	0x0001
        /*0082*/ 	.short	0x0008
        /*0084*/ 	.byte	0x00, 0xf5, 0x21, 0x00


	//----- nvinfo : EIATTR_KPARAM_INFO
	.align		4
.L_39:
        /*0088*/ 	.byte	0x04, 0x17
        /*008a*/ 	.short	(.L_41 - .L_40)
.L_40:
        /*008c*/ 	.word	0x00000000
        /*0090*/ 	.short	0x0000
        /*0092*/ 	.short	0x0000
        /*0094*/ 	.byte	0x00, 0xf5, 0x21, 0x00


	//----- nvinfo : EIATTR_SPARSE_MMA_MASK
	.align		4
.L_41:
        /*0098*/ 	.byte	0x03, 0x50
        /*009a*/ 	.short	0x0000


	//----- nvinfo : EIATTR_MAXREG_COUNT
	.align		4
        /*009c*/ 	.byte	0x03, 0x1b
        /*009e*/ 	.short	0x00ff


	//----- nvinfo : EIATTR_MERCURY_ISA_VERSION
	.align		4
        /*00a0*/ 	.byte	0x03, 0x5f
        /*00a2*/ 	.short	0x0101


	//----- nvinfo : EIATTR_VRC_CTA_INIT_COUNT
	.align		4
        /*00a4*/ 	.byte	0x02, 0x4a
	.zero		1
	.zero		1


	//----- nvinfo : EIATTR_EXIT_INSTR_OFFSETS
	.align		4
        /*00a8*/ 	.byte	0x04, 0x1c
        /*00aa*/ 	.short	(.L_43 - .L_42)


	//   ....[0]....
.L_42:
        /*00ac*/ 	.word	0x00000070


	//   ....[1]....
        /*00b0*/ 	.word	0x000000a0


	//   ....[2]....
        /*00b4*/ 	.word	0x00000600


	//   ....[3]....
        /*00b8*/ 	.word	0x000008b0


	//   ....[4]....
        /*00bc*/ 	.word	0x00000aa0


	//   ....[5]....
        /*00c0*/ 	.word	0x00000be0


	//----- nvinfo : EIATTR_CBANK_PARAM_SIZE
	.align		4
.L_43:
        /*00c4*/ 	.byte	0x03, 0x19
        /*00c6*/ 	.short	0x0038


	//----- nvinfo : EIATTR_PARAM_CBANK
	.align		4
        /*00c8*/ 	.byte	0x04, 0x0a
        /*00ca*/ 	.short	(.L_45 - .L_44)
	.align		4
.L_44:
        /*00cc*/ 	.word	index@(.nv.constant0._Z29lorentz_layer_backward_kernelPKfS0_S0_PfS1_ffii)
        /*00d0*/ 	.short	0x0380
        /*00d2*/ 	.short	0x0038


	//----- nvinfo : EIATTR_SW_WAR
	.align		4
.L_45:
        /*00d4*/ 	.byte	0x04, 0x36
        /*00d6*/ 	.short	(.L_47 - .L_46)
.L_46:
        /*00d8*/ 	.word	0x00000008
.L_47:


//--------------------- .nv.info._Z28lorentz_layer_forward_kernelPfPKfS1_ffii --------------------------
	.section	.nv.info._Z28lorentz_layer_forward_kernelPfPKfS1_ffii,"",@"SHT_CUDA_INFO"
	.sectionflags	@""
	.align	4


	//----- nvinfo : EIATTR_CUDA_API_VERSION
	.align		4
        /*0000*/ 	.byte	0x04, 0x37
        /*0002*/ 	.short	(.L_49 - .L_48)
.L_48:
        /*0004*/ 	.word	0x00000082


	//----- nvinfo : EIATTR_KPARAM_INFO
	.align		4
.L_49:
        /*0008*/ 	.byte	0x04, 0x17
        /*000a*/ 	.short	(.L_51 - .L_50)
.L_50:
        /*000c*/ 	.word	0x00000000
        /*0010*/ 	.short	0x0006
        /*0012*/ 	.short	0x0024
        /*0014*/ 	.byte	0x00, 0xf0, 0x11, 0x00


	//----- nvinfo : EIATTR_KPARAM_INFO
	.align		4
.L_51:
        /*0018*/ 	.byte	0x04, 0x17
        /*001a*/ 	.short	(.L_53 - .L_52)
.L_52:
        /*001c*/ 	.word	0x00000000
        /*0020*/ 	.short	0x0005
        /*0022*/ 	.short	0x0020
        /*0024*/ 	.byte	0x00, 0xf0, 0x11, 0x00


	//----- nvinfo : EIATTR_KPARAM_INFO
	.align		4
.L_53:
        /*0028*/ 	.byte	0x04, 0x17
        /*002a*/ 	.short	(.L_55 - .L_54)
.L_54:
        /*002c*/ 	.word	0x00000000
        /*0030*/ 	.short	0x0004
        /*0032*/ 	.short	0x001c
        /*0034*/ 	.byte	0x00, 0xf0, 0x11, 0x00


	//----- nvinfo : EIATTR_KPARAM_INFO
	.align		4
.L_55:
        /*0038*/ 	.byte	0x04, 0x17
        /*003a*/ 	.short	(.L_57 - .L_56)
.L_56:
        /*003c*/ 	.word	0x00000000
        /*0040*/ 	.short	0x0003
        /*0042*/ 	.short	0x0018
        /*0044*/ 	.byte	0x00, 0xf0, 0x11, 0x00


	//----- nvinfo : EIATTR_KPARAM_INFO
	.align		4
.L_57:
        /*0048*/ 	.byte	0x04, 0x17
        /*004a*/ 	.short	(.L_59 - .L_58)
.L_58:
        /*004c*/ 	.word	0x00000000
        /*0050*/ 	.short	0x0002
        /*0052*/ 	.short	0x0010
        /*0054*/ 	.byte	0x00, 0xf5, 0x21, 0x00


	//----- nvinfo : EIATTR_KPARAM_INFO
	.align		4
.L_59:
        /*0058*/ 	.byte	0x04, 0x17
        /*005a*/ 	.short	(.L_61 - .L_60)
.L_60:
        /*005c*/ 	.word	0x00000000
        /*0060*/ 	.short	0x0001
        /*0062*/ 	.short	0x0008
        /*0064*/ 	.byte	0x00, 0xf5, 0x21, 0x00


	//----- nvinfo : EIATTR_KPARAM_INFO
	.align		4
.L_61:
        /*0068*/ 	.byte	0x04, 0x17
        /*006a*/ 	.short	(.L_63 - .L_62)
.L_62:
        /*006c*/ 	.word	0x00000000
        /*0070*/ 	.short	0x0000
        /*0072*/ 	.short	0x0000
        /*0074*/ 	.byte	0x00, 0xf5, 0x21, 0x00


	//----- nvinfo : EIATTR_SPARSE_MMA_MASK
	.align		4
.L_63:
        /*0078*/ 	.byte	0x03, 0x50
        /*007a*/ 	.short	0x0000


	//----- nvinfo : EIATTR_MAXREG_COUNT
	.align		4
        /*007c*/ 	.byte	0x03, 0x1b
        /*007e*/ 	.short	0x00ff


	//----- nvinfo : EIATTR_MERCURY_ISA_VERSION
	.align		4
        /*0080*/ 	.byte	0x03, 0x5f
        /*0082*/ 	.short	0x0101


	//----- nvinfo : EIATTR_VRC_CTA_INIT_COUNT
	.align		4
        /*0084*/ 	.byte	0x02, 0x4a
	.zero		1
	.zero		1


	//----- nvinfo : EIATTR_EXIT_INSTR_OFFSETS
	.align		4
        /*0088*/ 	.byte	0x04, 0x1c
        /*008a*/ 	.short	(.L_65 - .L_64)


	//   ....[0]....
.L_64:
        /*008c*/ 	.word	0x00000070


	//   ....[1]....
        /*0090*/ 	.word	0x000000a0


	//   ....[2]....
        /*0094*/ 	.word	0x00000540


	//   ....[3]....
        /*0098*/ 	.word	0x000007a0


	//   ....[4]....
        /*009c*/ 	.word	0x00000960


	//   ....[5]....
        /*00a0*/ 	.word	0x00000a80


	//----- nvinfo : EIATTR_CBANK_PARAM_SIZE
	.align		4
.L_65:
        /*00a4*/ 	.byte	0x03, 0x19
        /*00a6*/ 	.short	0x0028


	//----- nvinfo : EIATTR_PARAM_CBANK
	.align		4
        /*00a8*/ 	.byte	0x04, 0x0a
        /*00aa*/ 	.short	(.L_67 - .L_66)
	.align		4
.L_66:
        /*00ac*/ 	.word	index@(.nv.constant0._Z28lorentz_layer_forward_kernelPfPKfS1_ffii)
        /*00b0*/ 	.short	0x0380
        /*00b2*/ 	.short	0x0028


	//----- nvinfo : EIATTR_SW_WAR
	.align		4
.L_67:
        /*00b4*/ 	.byte	0x04, 0x36
        /*00b6*/ 	.short	(.L_69 - .L_68)
.L_68:
        /*00b8*/ 	.word	0x00000008
.L_69:


//--------------------- .nv.info._Z23lorentz_distance_kernelPfPKfS1_fii --------------------------
	.section	.nv.info._Z23lorentz_distance_kernelPfPKfS1_fii,"",@"SHT_CUDA_INFO"
	.sectionflags	@""
	.align	4


	//----- nvinfo : EIATTR_CUDA_API_VERSION
	.align		4
        /*0000*/ 	.byte	0x04, 0x37
        /*0002*/ 	.short	(.L_71 - .L_70)
.L_70:
        /*0004*/ 	.word	0x00000082


	//----- nvinfo : EIATTR_KPARAM_INFO
	.align		4
.L_71:
        /*0008*/ 	.byte	0x04, 0x17
        /*000a*/ 	.short	(.L_73 - .L_72)
.L_72:
        /*000c*/ 	.word	0x00000000
        /*0010*/ 	.short	0x0005
        /*0012*/ 	.short	0x0020
        /*0014*/ 	.byte	0x00, 0xf0, 0x11, 0x00


	//----- nvinfo : EIATTR_KPARAM_INFO
	.align		4
.L_73:
        /*0018*/ 	.byte	0x04, 0x17
        /*001a*/ 	.short	(.L_75 - .L_74)
.L_74:
        /*001c*/ 	.word	0x00000000
        /*0020*/ 	.short	0x0004
        /*0022*/ 	.short	0x001c
        /*0024*/ 	.byte	0x00, 0xf0, 0x11, 0x00


	//----- nvinfo : EIATTR_KPARAM_INFO
	.align		4
.L_75:
        /*0028*/ 	.byte	0x04, 0x17
        /*002a*/ 	.short	(.L_77 - .L_76)
.L_76:
        /*002c*/ 	.word	0x00000000
        /*0030*/ 	.short	0x0003
        /*0032*/ 	.short	0x0018
        /*0034*/ 	.byte	0x00, 0xf0, 0x11, 0x00


	//----- nvinfo : EIATTR_KPARAM_INFO
	.align		4
.L_77:
        /*0038*/ 	.byte	0x04, 0x17
        /*003a*/ 	.short	(.L_79 - .L_78)
.L_78:
        /*003c*/ 	.word	0x00000000
        /*0040*/ 	.short	0x0002
        /*0042*/ 	.short	0x0010
        /*0044*/ 	.byte	0x00, 0xf5, 0x21, 0x00


	//----- nvinfo : EIATTR_KPARAM_INFO
	.align		4
.L_79:
        /*0048*/ 	.byte	0x04, 0x17
        /*004a*/ 	.short	(.L_81 - .L_80)
.L_80:
        /*004c*/ 	.word	0x00000000
        /*0050*/ 	.short	0x0001
        /*0052*/ 	.short	0x0008
        /*0054*/ 	.byte	0x00, 0xf5, 0x21, 0x00


	//----- nvinfo : EIATTR_KPARAM_INFO
	.align		4
.L_81:
        /*0058*/ 	.byte	0x04, 0x17
        /*005a*/ 	.short	(.L_83 - .L_82)
.L_82:
        /*005c*/ 	.word	0x00000000
        /*0060*/ 	.short	0x0000
        /*0062*/ 	.short	0x0000
        /*0064*/ 	.byte	0x00, 0xf5, 0x21, 0x00


	//----- nvinfo : EIATTR_SPARSE_MMA_MASK
	.align		4
.L_83:
        /*0068*/ 	.byte	0x03, 0x50
        /*006a*/ 	.short	0x0000


	//----- nvinfo : EIATTR_MAXREG_COUNT
	.align		4
        /*006c*/ 	.byte	0x03, 0x1b
        /*006e*/ 	.short	0x00ff


	//----- nvinfo : EIATTR_MERCURY_ISA_VERSION
	.align		4
        /*0070*/ 	.byte	0x03, 0x5f
        /*0072*/ 	.short	0x0101


	//----- nvinfo : EIATTR_VRC_CTA_INIT_COUNT
	.align		4
        /*0074*/ 	.byte	0x02, 0x4a
	.zero		1
	.zero		1


	//----- nvinfo : EIATTR_EXIT_INSTR_OFFSETS
	.align		4
        /*0078*/ 	.byte	0x04, 0x1c
        /*007a*/ 	.short	(.L_85 - .L_84)


	//   ....[0]....
.L_84:
        /*007c*/ 	.word	0x00000070


	//   ....[1]....
        /*0080*/ 	.word	0x00000f00


	//----- nvinfo : EIATTR_CRS_STACK_SIZE
	.align		4
.L_85:
        /*0084*/ 	.byte	0x04, 0x1e
        /*0086*/ 	.short	(.L_87 - .L_86)
.L_86:
        /*0088*/ 	.word	0x00000000


	//----- nvinfo : EIATTR_CBANK_PARAM_SIZE
	.align		4
.L_87:
        /*008c*/ 	.byte	0x03, 0x19
        /*008e*/ 	.short	0x0024


	//----- nvinfo : EIATTR_PARAM_CBANK
	.align		4
        /*0090*/ 	.byte	0x04, 0x0a
        /*0092*/ 	.short	(.L_89 - .L_88)
	.align		4
.L_88:
        /*0094*/ 	.word	index@(.nv.constant0._Z23lorentz_distance_kernelPfPKfS1_fii)
        /*0098*/ 	.short	0x0380
        /*009a*/ 	.short	0x0024


	//----- nvinfo : EIATTR_SW_WAR
	.align		4
.L_89:
        /*009c*/ 	.byte	0x04, 0x36
        /*009e*/ 	.short	(.L_91 - .L_90)
.L_90:
        /*00a0*/ 	.word	0x00000008
.L_91:


//--------------------- .nv.callgraph             --------------------------
	.section	.nv.callgraph,"",@"SHT_CUDA_CALLGRAPH"
	.align	4
	.sectionentsize	8
	.align		4
        /*0000*/ 	.word	0x00000000
	.align		4
        /*0004*/ 	.word	0xffffffff
	.align		4
        /*0008*/ 	.word	0x00000000
	.align		4
        /*000c*/ 	.word	0xfffffffe
	.align		4
        /*0010*/ 	.word	0x00000000
	.align		4
        /*0014*/ 	.word	0xfffffffd
	.align		4
        /*0018*/ 	.word	0x00000000
	.align		4
        /*001c*/ 	.word	0xfffffffc


//--------------------- .text._Z29lorentz_layer_backward_kernelPKfS0_S0_PfS1_ffii --------------------------
	.section	.text._Z29lorentz_layer_backward_kernelPKfS0_S0_PfS1_ffii,"ax",@progbits
	.align	128
        .global         _Z29lorentz_layer_backward_kernelPKfS0_S0_PfS1_ffii
        .type           _Z29lorentz_layer_backward_kernelPKfS0_S0_PfS1_ffii,@function
        .size           _Z29lorentz_layer_backward_kernelPKfS0_S0_PfS1_ffii,(.L_x_35 - _Z29lorentz_layer_backward_kernelPKfS0_S0_PfS1_ffii)
        .other          _Z29lorentz_layer_backward_kernelPKfS0_S0_PfS1_ffii,@"STO_CUDA_ENTRY STV_DEFAULT"
_Z29lorentz_layer_backward_kernelPKfS0_S0_PfS1_ffii:
.text._Z29lorentz_layer_backward_kernelPKfS0_S0_PfS1_ffii:
[----:B------:R-:W-:Y:S01]  /*0000*/  LDC R1, c[0x0][0x37c] ;  /* 0x0000df00ff017b82 */ /* 0x000fe20000000800 */
[----:B------:R-:W0:Y:S07]  /*0010*/  S2R R3, SR_TID.X ;  /* 0x0000000000037919 */ /* 0x000e2e0000002100 */
[----:B------:R-:W0:Y:S01]  /*0020*/  S2UR UR4, SR_CTAID.X ;  /* 0x00000000000479c3 */ /* 0x000e220000002500 */
[----:B------:R-:W1:Y:S07]  /*0030*/  LDCU UR5, c[0x0][0x3b0] ;  /* 0x00007600ff0577ac */ /* 0x000e6e0008000800 */
[----:B------:R-:W0:Y:S02]  /*0040*/  LDC R2, c[0x0][0x360] ;  /* 0x0000d800ff027b82 */ /* 0x000e240000000800 */
[----:B0-----:R-:W-:-:S05]  /*0050*/  IMAD R2, R2, UR4, R3 ;  /* 0x0000000402027c24 */ /* 0x001fca000f8e0203 */
[----:B-1----:R-:W-:-:S13]  /*0060*/  ISETP.GE.AND P0, PT, R2, UR5, PT ;  /* 0x0000000502007c0c */ /* 0x002fda000bf06270 */
[----:B------:R-:W-:Y:S05]  /*0070*/  @P0 EXIT ;  /* 0x000000000000094d */ /* 0x000fea0003800000 */
[----:B------:R-:W0:Y:S02]  /*0080*/  LDC R5, c[0x0][0x3b4] ;  /* 0x0000ed00ff057b82 */ /* 0x000e240000000800 */
[----:B0-----:R-:W-:-:S13]  /*0090*/  ISETP.GE.AND P0, PT, R5, 0x1, PT ;  /* 0x000000010500780c */ /* 0x001fda0003f06270 */
[----:B------:R-:W-:Y:S05]  /*00a0*/  @!P0 EXIT ;  /* 0x000000000000894d */ /* 0x000fea0003800000 */
[----:B------:R-:W0:Y:S01]  /*00b0*/  LDC R0, c[0x0][0x3ac] ;  /* 0x0000eb00ff007b82 */ /* 0x000e220000000800 */
[C---:B------:R-:W-:Y:S01]  /*00c0*/  ISETP.GE.U32.AND P1, PT, R5.reuse, 0x8, PT ;  /* 0x000000080500780c */ /* 0x040fe20003f26070 */
[----:B------:R-:W-:Y:S01]  /*00d0*/  IMAD R3, R2, R5, RZ ;  /* 0x0000000502037224 */ /* 0x000fe200078e02ff */
[----:B------:R-:W-:Y:S01]  /*00e0*/  LOP3.LUT R14, R5, 0x7, RZ, 0xc0, !PT ;  /* 0x00000007050e7812 */ /* 0x000fe200078ec0ff */
[----:B------:R-:W1:Y:S01]  /*00f0*/  LDCU.64 UR4, c[0x0][0x358] ;  /* 0x00006b00ff0477ac */ /* 0x000e620008000a00 */
[----:B------:R-:W-:Y:S02]  /*0100*/  IMAD.MOV.U32 R4, RZ, RZ, RZ ;  /* 0x000000ffff047224 */ /* 0x000fe400078e00ff */
[----:B------:R-:W-:Y:S02]  /*0110*/  ISETP.NE.AND P0, PT, R14, RZ, PT ;  /* 0x000000ff0e00720c */ /* 0x000fe40003f05270 */
[----:B------:R-:W-:Y:S01]  /*0120*/  SHF.R.S32.HI R6, RZ, 0x1f, R3 ;  /* 0x0000001fff067819 */ /* 0x000fe20000011403 */
[----:B0-----:R-:W-:-:S04]  /*0130*/  FADD R2, -R0, 1 ;  /* 0x3f80000000027421 */ /* 0x001fc80000000100 */
[----:B-1----:R-:W-:Y:S06]  /*0140*/  @!P1 BRA `(.L_x_0) ;  /* 0x00000004002c9947 */ /* 0x002fec0003800000 */
[----:B------:R-:W0:Y:S01]  /*0150*/  LDCU.64 UR6, c[0x0][0x380] ;  /* 0x00007000ff0677ac */ /* 0x000e220008000a00 */
[----:B------:R-:W-:Y:S02]  /*0160*/  LEA R15, P1, R3, 0x10, 0x2 ;  /* 0x00000010030f7811 */ /* 0x000fe400078210ff */
[----:B------:R-:W-:Y:S01]  /*0170*/  LOP3.LUT R4, R5, 0x7ffffff8, RZ, 0xc0, !PT ;  /* 0x7ffffff805047812 */ /* 0x000fe200078ec0ff */
[----:B------:R-:W1:Y:S01]  /*0180*/  LDCU.64 UR8, c[0x0][0x3a0] ;  /* 0x00007400ff0877ac */ /* 0x000e620008000a00 */
[----:B------:R-:W-:Y:S01]  /*0190*/  LEA.HI.X R16, R3, RZ, R6, 0x2, P1 ;  /* 0x000000ff03107211 */ /* 0x000fe200008f1406 */
[----:B------:R-:W2:Y:S02]  /*01a0*/  LDCU.64 UR10, c[0x0][0x398] ;  /* 0x00007300ff0a77ac */ /* 0x000ea40008000a00 */
[----:B------:R-:W-:Y:S01]  /*01b0*/  IMAD.MOV R7, RZ, RZ, -R4 ;  /* 0x000000ffff077224 */ /* 0x000fe200078e0a04 */
[C---:B0-----:R-:W-:Y:S02]  /*01c0*/  IADD3 R20, P2, PT, R15.reuse, UR6, RZ ;  /* 0x000000060f147c10 */ /* 0x041fe4000ff5e0ff */
[----:B-1----:R-:W-:-:S02]  /*01d0*/  IADD3 R17, P3, PT, R15, UR8, RZ ;  /* 0x000000080f117c10 */ /* 0x002fc4000ff7e0ff */
[C---:B------:R-:W-:Y:S02]  /*01e0*/  IADD3.X R9, PT, PT, R16.reuse, UR7, RZ, P2, !PT ;  /* 0x0000000710097c10 */ /* 0x040fe400097fe4ff */
[----:B--2---:R-:W-:Y:S02]  /*01f0*/  IADD3 R15, P1, PT, R15, UR10, RZ ;  /* 0x0000000a0f0f7c10 */ /* 0x004fe4000ff3e0ff */
[C---:B------:R-:W-:Y:S02]  /*0200*/  IADD3.X R18, PT, PT, R16.reuse, UR9, RZ, P3, !PT ;  /* 0x0000000910127c10 */ /* 0x040fe40009ffe4ff */
[----:B------:R-:W-:-:S09]  /*0210*/  IADD3.X R16, PT, PT, R16, UR11, RZ, P1, !PT ;  /* 0x0000000b10107c10 */ /* 0x000fd20008ffe4ff */
.L_x_1:
[----:B------:R-:W-:-:S05]  /*0220*/  IMAD.MOV.U32 R8, RZ, RZ, R20 ;  /* 0x000000ffff087224 */ /* 0x000fca00078e0014 */
[----:B-1----:R-:W2:Y:S01]  /*0230*/  LDG.E R11, desc[UR4][R8.64+-0x10] ;  /* 0xfffff004080b7981 */ /* 0x002ea2000c1e1900 */
[----:B------:R-:W-:Y:S02]  /*0240*/  IMAD.MOV.U32 R10, RZ, RZ, R15 ;  /* 0x000000ffff0a7224 */ /* 0x000fe400078e000f */
[----:B--2---:R-:W-:Y:S01]  /*0250*/  FMUL R13, R2, R11 ;  /* 0x0000000b020d7220 */ /* 0x004fe20000400000 */
[----:B------:R-:W-:-:S05]  /*0260*/  IMAD.MOV.U32 R11, RZ, RZ, R16 ;  /* 0x000000ffff0b7224 */ /* 0x000fca00078e0010 */
[----:B------:R0:W-:Y:S04]  /*0270*/  STG.E desc[UR4][R10.64+-0x10], R13 ;  /* 0xfffff00d0a007986 */ /* 0x0001e8000c101904 */
[----:B------:R-:W2:Y:S01]  /*0280*/  LDG.E R15, desc[UR4][R8.64+-0x10] ;  /* 0xfffff004080f7981 */ /* 0x000ea2000c1e1900 */
[----:B------:R-:W-:Y:S01]  /*0290*/  IMAD.MOV.U32 R12, RZ, RZ, R17 ;  /* 0x000000ffff0c7224 */ /* 0x000fe200078e0011 */
[----:B0-----:R-:W-:Y:S01]  /*02a0*/  MOV R13, R18 ;  /* 0x00000012000d7202 */ /* 0x001fe20000000f00 */
[----:B--2---:R-:W-:-:S05]  /*02b0*/  FMUL R15, R15, R0 ;  /* 0x000000000f0f7220 */ /* 0x004fca0000400000 */
[----:B------:R0:W-:Y:S04]  /*02c0*/  STG.E desc[UR4][R12.64+-0x10], R15 ;  /* 0xfffff00f0c007986 */ /* 0x0001e8000c101904 */
[----:B------:R-:W2:Y:S02]  /*02d0*/  LDG.E R17, desc[UR4][R8.64+-0xc] ;  /* 0xfffff40408117981 */ /* 0x000ea4000c1e1900 */
[----:B--2---:R-:W-:-:S05]  /*02e0*/  FMUL R17, R2, R17 ;  /* 0x0000001102117220 */ /* 0x004fca0000400000 */
[----:B------:R1:W-:Y:S04]  /*02f0*/  STG.E desc[UR4][R10.64+-0xc], R17 ;  /* 0xfffff4110a007986 */ /* 0x0003e8000c101904 */
[----:B------:R-:W2:Y:S02]  /*0300*/  LDG.E R19, desc[UR4][R8.64+-0xc] ;  /* 0xfffff40408137981 */ /* 0x000ea4000c1e1900 */
[----:B--2---:R-:W-:-:S05]  /*0310*/  FMUL R19, R19, R0 ;  /* 0x0000000013137220 */ /* 0x004fca0000400000 */
[----:B------:R2:W-:Y:S04]  /*0320*/  STG.E desc[UR4][R12.64+-0xc], R19 ;  /* 0xfffff4130c007986 */ /* 0x0005e8000c101904 */
[----:B------:R-:W3:Y:S02]  /*0330*/  LDG.E R21, desc[UR4][R8.64+-0x8] ;  /* 0xfffff80408157981 */ /* 0x000ee4000c1e1900 */
[----:B---3--:R-:W-:-:S05]  /*0340*/  FMUL R21, R2, R21 ;  /* 0x0000001502157220 */ /* 0x008fca0000400000 */
[----:B------:R3:W-:Y:S04]  /*0350*/  STG.E desc[UR4][R10.64+-0x8], R21 ;  /* 0xfffff8150a007986 */ /* 0x0007e8000c101904 */
[----:B------:R-:W4:Y:S02]  /*0360*/  LDG.E R23, desc[UR4][R8.64+-0x8] ;  /* 0xfffff80408177981 */ /* 0x000f24000c1e1900 */
[----:B----4-:R-:W-:-:S05]  /*0370*/  FMUL R23, R23, R0 ;  /* 0x0000000017177220 */ /* 0x010fca0000400000 */
[----:B------:R4:W-:Y:S04]  /*0380*/  STG.E desc[UR4][R12.64+-0x8], R23 ;  /* 0xfffff8170c007986 */ /* 0x0009e8000c101904 */
[----:B0-----:R-:W5:Y:S02]  /*0390*/  LDG.E R15, desc[UR4][R8.64+-0x4] ;  /* 0xfffffc04080f7981 */ /* 0x001f64000c1e1900 */
[----:B-----5:R-:W-:-:S05]  /*03a0*/  FMUL R15, R2, R15 ;  /* 0x0000000f020f7220 */ /* 0x020fca0000400000 */
[----:B------:R0:W-:Y:S04]  /*03b0*/  STG.E desc[UR4][R10.64+-0x4], R15 ;  /* 0xfffffc0f0a007986 */ /* 0x0001e8000c101904 */
[----:B-1----:R-:W5:Y:S02]  /*03c0*/  LDG.E R17, desc[UR4][R8.64+-0x4] ;  /* 0xfffffc0408117981 */ /* 0x002f64000c1e1900 */
[----:B-----5:R-:W-:-:S05]  /*03d0*/  FMUL R17, R17, R0 ;  /* 0x0000000011117220 */ /* 0x020fca0000400000 */
[----:B------:R1:W-:Y:S04]  /*03e0*/  STG.E desc[UR4][R12.64+-0x4], R17 ;  /* 0xfffffc110c007986 */ /* 0x0003e8000c101904 */
[----:B--2---:R-:W2:Y:S02]  /*03f0*/  LDG.E R19, desc[UR4][R8.64] ;  /* 0x0000000408137981 */ /* 0x004ea4000c1e1900 */
[----:B--2---:R-:W-:-:S05]  /*0400*/  FMUL R19, R2, R19 ;  /* 0x0000001302137220 */ /* 0x004fca0000400000 */
[----:B------:R2:W-:Y:S04]  /*0410*/  STG.E desc[UR4][R10.64], R19 ;  /* 0x000000130a007986 */ /* 0x0005e8000c101904 */
[----:B---3--:R-:W3:Y:S02]  /*0420*/  LDG.E R21, desc[UR4][R8.64] ;  /* 0x0000000408157981 */ /* 0x008ee4000c1e1900 */
[----:B---3--:R-:W-:-:S05]  /*0430*/  FMUL R21, R21, R0 ;  /* 0x0000000015157220 */ /* 0x008fca0000400000 */
[----:B------:R3:W-:Y:S04]  /*0440*/  STG.E desc[UR4][R12.64], R21 ;  /* 0x000000150c007986 */ /* 0x0007e8000c101904 */
[----:B----4-:R-:W4:Y:S02]  /*0450*/  LDG.E R23, desc[UR4][R8.64+0x4] ;  /* 0x0000040408177981 */ /* 0x010f24000c1e1900 */
[----:B----4-:R-:W-:-:S05]  /*0460*/  FMUL R23, R2, R23 ;  /* 0x0000001702177220 */ /* 0x010fca0000400000 */
[----:B------:R4:W-:Y:S04]  /*0470*/  STG.E desc[UR4][R10.64+0x4], R23 ;  /* 0x000004170a007986 */ /* 0x0009e8000c101904 */
[----:B0-----:R-:W5:Y:S02]  /*0480*/  LDG.E R15, desc[UR4][R8.64+0x4] ;  /* 0x00000404080f7981 */ /* 0x001f64000c1e1900 */
[----:B-----5:R-:W-:-:S05]  /*0490*/  FMUL R15, R15, R0 ;  /* 0x000000000f0f7220 */ /* 0x020fca0000400000 */
[----:B------:R-:W-:Y:S04]  /*04a0*/  STG.E desc[UR4][R12.64+0x4], R15 ;  /* 0x0000040f0c007986 */ /* 0x000fe8000c101904 */
[----:B-1----:R-:W5:Y:S02]  /*04b0*/  LDG.E R17, desc[UR4][R8.64+0x8] ;  /* 0x0000080408117981 */ /* 0x002f64000c1e1900 */
[----:B-----5:R-:W-:-:S05]  /*04c0*/  FMUL R17, R2, R17 ;  /* 0x0000001102117220 */ /* 0x020fca0000400000 */
[----:B------:R0:W-:Y:S04]  /*04d0*/  STG.E desc[UR4][R10.64+0x8], R17 ;  /* 0x000008110a007986 */ /* 0x0001e8000c101904 */
[----:B--2---:R-:W2:Y:S02]  /*04e0*/  LDG.E R19, desc[UR4][R8.64+0x8] ;  /* 0x0000080408137981 */ /* 0x004ea4000c1e1900 */
[----:B--2---:R-:W-:-:S05]  /*04f0*/  FMUL R19, R19, R0 ;  /* 0x0000000013137220 */ /* 0x004fca0000400000 */
[----:B------:R1:W-:Y:S04]  /*0500*/  STG.E desc[UR4][R12.64+0x8], R19 ;  /* 0x000008130c007986 */ /* 0x0003e8000c101904 */
[----:B---3--:R-:W2:Y:S01]  /*0510*/  LDG.E R21, desc[UR4][R8.64+0xc] ;  /* 0x00000c0408157981 */ /* 0x008ea2000c1e1900 */
[----:B------:R-:W-:Y:S02]  /*0520*/  VIADD R7, R7, 0x8 ;  /* 0x0000000807077836 */ /* 0x000fe40000000000 */
[----:B--2---:R-:W-:-:S05]  /*0530*/  FMUL R21, R2, R21 ;  /* 0x0000001502157220 */ /* 0x004fca0000400000 */
[----:B------:R1:W-:Y:S04]  /*0540*/  STG.E desc[UR4][R10.64+0xc], R21 ;  /* 0x00000c150a007986 */ /* 0x0003e8000c101904 */
[----:B----4-:R2:W3:Y:S01]  /*0550*/  LDG.E R23, desc[UR4][R8.64+0xc] ;  /* 0x00000c0408177981 */ /* 0x0104e2000c1e1900 */
[----:B------:R-:W-:Y:S02]  /*0560*/  ISETP.NE.AND P1, PT, R7, RZ, PT ;  /* 0x000000ff0700720c */ /* 0x000fe40003f25270 */
[----:B------:R-:W-:Y:S02]  /*0570*/  IADD3 R20, P2, PT, R8, 0x20, RZ ;  /* 0x0000002008147810 */ /* 0x000fe40007f5e0ff */
[----:B0-----:R-:W-:Y:S02]  /*0580*/  IADD3 R17, P3, PT, R12, 0x20, RZ ;  /* 0x000000200c117810 */ /* 0x001fe40007f7e0ff */
[----:B------:R-:W-:Y:S01]  /*0590*/  IADD3 R15, P4, PT, R10, 0x20, RZ ;  /* 0x000000200a0f7810 */ /* 0x000fe20007f9e0ff */
[----:B--2---:R-:W-:-:S02]  /*05a0*/  IMAD.X R9, RZ, RZ, R9, P2 ;  /* 0x000000ffff097224 */ /* 0x004fc400010e0609 */
[----:B------:R-:W-:Y:S02]  /*05b0*/  IMAD.X R18, RZ, RZ, R13, P3 ;  /* 0x000000ffff127224 */ /* 0x000fe400018e060d */
[----:B------:R-:W-:Y:S02]  /*05c0*/  IMAD.X R16, RZ, RZ, R11, P4 ;  /* 0x000000ffff107224 */ /* 0x000fe400020e060b */
[----:B---3--:R-:W-:-:S05]  /*05d0*/  FMUL R23, R23, R0 ;  /* 0x0000000017177220 */ /* 0x008fca0000400000 */
[----:B------:R1:W-:Y:S01]  /*05e0*/  STG.E desc[UR4][R12.64+0xc], R23 ;  /* 0x00000c170c007986 */ /* 0x0003e2000c101904 */
[----:B------:R-:W-:Y:S05]  /*05f0*/  @P1 BRA `(.L_x_1) ;  /* 0xfffffffc00081947 */ /* 0x000fea000383ffff */
.L_x_0:
[----:B------:R-:W-:Y:S05]  /*0600*/  @!P0 EXIT ;  /* 0x000000000000894d */ /* 0x000fea0003800000 */
[----:B------:R-:W-:Y:S02]  /*0610*/  ISETP.GE.U32.AND P1, PT, R14, 0x4, PT ;  /* 0x000000040e00780c */ /* 0x000fe40003f26070 */
[----:B------:R-:W-:-:S04]  /*0620*/  LOP3.LUT R16, R5, 0x3, RZ, 0xc0, !PT ;  /* 0x0000000305107812 */ /* 0x000fc800078ec0ff */
[----:B------:R-:W-:-:S07]  /*0630*/  ISETP.NE.AND P0, PT, R16, RZ, PT ;  /* 0x000000ff1000720c */ /* 0x000fce0003f05270 */
[----:B------:R-:W-:Y:S06]  /*0640*/  @!P1 BRA `(.L_x_2) ;  /* 0x0000000000989947 */ /* 0x000fec0003800000 */
[----:B------:R-:W0:Y:S01]  /*0650*/  LDCU.64 UR6, c[0x0][0x380] ;  /* 0x00007000ff0677ac */ /* 0x000e220008000a00 */
[----:B-1----:R-:W-:-:S04]  /*0660*/  IADD3 R13, P1, PT, R3, R4, RZ ;  /* 0x00000004030d7210 */ /* 0x002fc80007f3e0ff */
[----:B------:R-:W-:Y:S01]  /*0670*/  IADD3.X R8, PT, PT, RZ, R6, RZ, P1, !PT ;  /* 0x00000006ff087210 */ /* 0x000fe20000ffe4ff */
[----:B------:R-:W-:-:S03]  /*0680*/  IMAD.SHL.U32 R12, R13, 0x4, RZ ;  /* 0x000000040d0c7824 */ /* 0x000fc600078e00ff */
[----:B------:R-:W-:Y:S02]  /*0690*/  SHF.L.U64.HI R13, R13, 0x2, R8 ;  /* 0x000000020d0d7819 */ /* 0x000fe40000010208 */
[----:B0-----:R-:W-:-:S04]  /*06a0*/  IADD3 R8, P1, PT, R12, UR6, RZ ;  /* 0x000000060c087c10 */ /* 0x001fc8000ff3e0ff */
[----:B------:R-:W-:Y:S01]  /*06b0*/  IADD3.X R9, PT, PT, R13, UR7, RZ, P1, !PT ;  /* 0x000000070d097c10 */ /* 0x000fe20008ffe4ff */
[----:B------:R-:W0:Y:S04]  /*06c0*/  LDCU.64 UR6, c[0x0][0x398] ;  /* 0x00007300ff0677ac */ /* 0x000e280008000a00 */
[----:B------:R-:W2:Y:S01]  /*06d0*/  LDG.E R7, desc[UR4][R8.64] ;  /* 0x0000000408077981 */ /* 0x000ea2000c1e1900 */
[----:B0-----:R-:W-:-:S04]  /*06e0*/  IADD3 R10, P1, PT, R12, UR6, RZ ;  /* 0x000000060c0a7c10 */ /* 0x001fc8000ff3e0ff */
[----:B------:R-:W-:Y:S01]  /*06f0*/  IADD3.X R11, PT, PT, R13, UR7, RZ, P1, !PT ;  /* 0x000000070d0b7c10 */ /* 0x000fe20008ffe4ff */
[----:B------:R-:W0:Y:S01]  /*0700*/  LDCU.64 UR6, c[0x0][0x3a0] ;  /* 0x00007400ff0677ac */ /* 0x000e220008000a00 */
[----:B--2---:R-:W-:-:S05]  /*0710*/  FMUL R7, R2, R7 ;  /* 0x0000000702077220 */ /* 0x004fca0000400000 */
[----:B------:R1:W-:Y:S04]  /*0720*/  STG.E desc[UR4][R10.64], R7 ;  /* 0x000000070a007986 */ /* 0x0003e8000c101904 */
[----:B------:R-:W2:Y:S01]  /*0730*/  LDG.E R15, desc[UR4][R8.64] ;  /* 0x00000004080f7981 */ /* 0x000ea2000c1e1900 */
[----:B0-----:R-:W-:-:S04]  /*0740*/  IADD3 R12, P1, PT, R12, UR6, RZ ;  /* 0x000000060c0c7c10 */ /* 0x001fc8000ff3e0ff */
[----:B------:R-:W-:Y:S01]  /*0750*/  IADD3.X R13, PT, PT, R13, UR7, RZ, P1, !PT ;  /* 0x000000070d0d7c10 */ /* 0x000fe20008ffe4ff */
        /* <DEDUP_REMOVED lines=8> */
[----:B-1----:R-:W4:Y:S02]  /*07e0*/  LDG.E R7, desc[UR4][R8.64+0x8] ;  /* 0x0000080408077981 */ /* 0x002f24000c1e1900 */
[----:B----4-:R-:W-:-:S05]  /*07f0*/  FMUL R7, R2, R7 ;  /* 0x0000000702077220 */ /* 0x010fca0000400000 */
[----:B------:R3:W-:Y:S04]  /*0800*/  STG.E desc[UR4][R10.64+0x8], R7 ;  /* 0x000008070a007986 */ /* 0x0007e8000c101904 */
[----:B------:R-:W4:Y:S02]  /*0810*/  LDG.E R21, desc[UR4][R8.64+0x8] ;  /* 0x0000080408157981 */ /* 0x000f24000c1e1900 */
[----:B----4-:R-:W-:-:S05]  /*0820*/  FMUL R21, R21, R0 ;  /* 0x0000000015157220 */ /* 0x010fca0000400000 */
[----:B------:R3:W-:Y:S04]  /*0830*/  STG.E desc[UR4][R12.64+0x8], R21 ;  /* 0x000008150c007986 */ /* 0x0007e8000c101904 */
[----:B0-----:R-:W4:Y:S02]  /*0840*/  LDG.E R15, desc[UR4][R8.64+0xc] ;  /* 0x00000c04080f7981 */ /* 0x001f24000c1e1900 */
[----:B----4-:R-:W-:-:S05]  /*0850*/  FMUL R15, R2, R15 ;  /* 0x0000000f020f7220 */ /* 0x010fca0000400000 */
[----:B------:R3:W-:Y:S04]  /*0860*/  STG.E desc[UR4][R10.64+0xc], R15 ;  /* 0x00000c0f0a007986 */ /* 0x0007e8000c101904 */
[----:B--2---:R-:W2:Y:S01]  /*0870*/  LDG.E R17, desc[UR4][R8.64+0xc] ;  /* 0x00000c0408117981 */ /* 0x004ea2000c1e1900 */
[----:B------:R-:W-:Y:S02]  /*0880*/  VIADD R4, R4, 0x4 ;  /* 0x0000000404047836 */ /* 0x000fe40000000000 */
[----:B--2---:R-:W-:-:S05]  /*0890*/  FMUL R17, R17, R0 ;  /* 0x0000000011117220 */ /* 0x004fca0000400000 */
[----:B------:R3:W-:Y:S02]  /*08a0*/  STG.E desc[UR4][R12.64+0xc], R17 ;  /* 0x00000c110c007986 */ /* 0x0007e4000c101904 */
.L_x_2:
[----:B------:R-:W-:Y:S05]  /*08b0*/  @!P0 EXIT ;  /* 0x000000000000894d */ /* 0x000fea0003800000 */
[----:B------:R-:W-:Y:S02]  /*08c0*/  ISETP.NE.AND P1, PT, R16, 0x1, PT ;  /* 0x000000011000780c */ /* 0x000fe40003f25270 */
[----:B------:R-:W-:-:S04]  /*08d0*/  LOP3.LUT R5, R5, 0x1, RZ, 0xc0, !PT ;  /* 0x0000000105057812 */ /* 0x000fc800078ec0ff */
[----:B------:R-:W-:-:S07]  /*08e0*/  ISETP.NE.U32.AND P0, PT, R5, 0x1, PT ;  /* 0x000000010500780c */ /* 0x000fce0003f05070 */
[----:B------:R-:W-:Y:S06]  /*08f0*/  @!P1 BRA `(.L_x_3) ;  /* 0x0000000000689947 */ /* 0x000fec0003800000 */
[----:B------:R-:W0:Y:S01]  /*0900*/  LDCU.64 UR6, c[0x0][0x380] ;  /* 0x00007000ff0677ac */ /* 0x000e220008000a00 */
[----:B------:R-:W-:-:S05]  /*0910*/  IADD3 R5, P1, PT, R3, R4, RZ ;  /* 0x0000000403057210 */ /* 0x000fca0007f3e0ff */
[----:B------:R-:W-:Y:S02]  /*0920*/  IMAD.X R8, RZ, RZ, R6, P1 ;  /* 0x000000ffff087224 */ /* 0x000fe400008e0606 */
[----:B-1-3--:R-:W-:-:S03]  /*0930*/  IMAD.SHL.U32 R12, R5, 0x4, RZ ;  /* 0x00000004050c7824 */ /* 0x00afc600078e00ff */
        /* <DEDUP_REMOVED lines=10> */
[----:B------:R-:W3:Y:S01]  /*09e0*/  LDG.E R7, desc[UR4][R8.64] ;  /* 0x0000000408077981 */ /* 0x000ee2000c1e1900 */
[----:B0-----:R-:W-:-:S04]  /*09f0*/  IADD3 R12, P1, PT, R12, UR6, RZ ;  /* 0x000000060c0c7c10 */ /* 0x001fc8000ff3e0ff */
[----:B------:R-:W-:Y:S01]  /*0a00*/  IADD3.X R13, PT, PT, R13, UR7, RZ, P1, !PT ;  /* 0x000000070d0d7c10 */ /* 0x000fe20008ffe4ff */
[----:B---3--:R-:W-:-:S05]  /*0a10*/  FMUL R7, R7, R0 ;  /* 0x0000000007077220 */ /* 0x008fca0000400000 */
[----:B------:R2:W-:Y:S04]  /*0a20*/  STG.E desc[UR4][R12.64], R7 ;  /* 0x000000070c007986 */ /* 0x0005e8000c101904 */
[----:B------:R-:W3:Y:S02]  /*0a30*/  LDG.E R15, desc[UR4][R8.64+0x4] ;  /* 0x00000404080f7981 */ /* 0x000ee4000c1e1900 */
[----:B---3--:R-:W-:-:S05]  /*0a40*/  FMUL R15, R2, R15 ;  /* 0x0000000f020f7220 */ /* 0x008fca0000400000 */
[----:B------:R2:W-:Y:S04]  /*0a50*/  STG.E desc[UR4][R10.64+0x4], R15 ;  /* 0x0000040f0a007986 */ /* 0x0005e8000c101904 */
[----:B------:R-:W3:Y:S01]  /*0a60*/  LDG.E R17, desc[UR4][R8.64+0x4] ;  /* 0x0000040408117981 */ /* 0x000ee2000c1e1900 */
[----:B------:R-:W-:Y:S01]  /*0a70*/  IADD3 R4, PT, PT, R4, 0x2, RZ ;  /* 0x0000000204047810 */ /* 0x000fe20007ffe0ff */
[----:B---3--:R-:W-:-:S05]  /*0a80*/  FMUL R17, R17, R0 ;  /* 0x0000000011117220 */ /* 0x008fca0000400000 */
[----:B------:R2:W-:Y:S02]  /*0a90*/  STG.E desc[UR4][R12.64+0x4], R17 ;  /* 0x000004110c007986 */ /* 0x0005e4000c101904 */
.L_x_3:
[----:B------:R-:W-:Y:S05]  /*0aa0*/  @P0 EXIT ;  /* 0x000000000000094d */ /* 0x000fea0003800000 */
[----:B------:R-:W0:Y:S01]  /*0ab0*/  LDCU.64 UR6, c[0x0][0x380] ;  /* 0x00007000ff0677ac */ /* 0x000e220008000a00 */
[----:B------:R-:W-:-:S05]  /*0ac0*/  IADD3 R3, P0, PT, R3, R4, RZ ;  /* 0x0000000403037210 */ /* 0x000fca0007f1e0ff */
[----:B-123--:R-:W-:Y:S02]  /*0ad0*/  IMAD.X R10, RZ, RZ, R6, P0 ;  /* 0x000000ffff0a7224 */ /* 0x00efe400000e0606 */
        /* <DEDUP_REMOVED lines=10> */
[----:B------:R-:W-:Y:S04]  /*0b80*/  STG.E desc[UR4][R6.64], R9 ;  /* 0x0000000906007986 */ /* 0x000fe8000c101904 */
[----:B------:R-:W2:Y:S01]  /*0b90*/  LDG.E R11, desc[UR4][R4.64] ;  /* 0x00000004040b7981 */ /* 0x000ea2000c1e1900 */
[----:B0-----:R-:W-:-:S04]  /*0ba0*/  IADD3 R2, P0, PT, R8, UR6, RZ ;  /* 0x0000000608027c10 */ /* 0x001fc8000ff1e0ff */
[----:B------:R-:W-:Y:S01]  /*0bb0*/  IADD3.X R3, PT, PT, R10, UR7, RZ, P0, !PT ;  /* 0x000000070a037c10 */ /* 0x000fe200087fe4ff */
[----:B--2---:R-:W-:-:S05]  /*0bc0*/  FMUL R11, R11, R0 ;  /* 0x000000000b0b7220 */ /* 0x004fca0000400000 */
[----:B------:R-:W-:Y:S01]  /*0bd0*/  STG.E desc[UR4][R2.64], R11 ;  /* 0x0000000b02007986 */ /* 0x000fe2000c101904 */
[----:B------:R-:W-:Y:S05]  /*0be0*/  EXIT ;  /* 0x000000000000794d */ /* 0x000fea0003800000 */
.L_x_4:
[----:B------:R-:W-:-:S00]  /*0bf0*/  BRA `(.L_x_4) ;  /* 0xfffffffc00fc7947 */ /* 0x000fc0000383ffff */
[----:B------:R-:W-:-:S00]  /*0c00*/  NOP ;  /* 0x0000000000007918 */ /* 0x000fc00000000000 */
[----:B------:R-:W-:-:S00]  /*0c10*/  NOP ;  /* 0x0000000000007918 */ /* 0x000fc00000000000 */
[----:B------:R-:W-:-:S00]  /*0c20*/  NOP ;  /* 0x0000000000007918 */ /* 0x000fc00000000000 */
[----:B------:R-:W-:-:S00]  /*0c30*/  NOP ;  /* 0x0000000000007918 */ /* 0x000fc00000000000 */
[----:B------:R-:W-:-:S00]  /*0c40*/  NOP ;  /* 0x0000000000007918 */ /* 0x000fc00000000000 */
[----:B------:R-:W-:-:S00]  /*0c50*/  NOP ;  /* 0x0000000000007918 */ /* 0x000fc00000000000 */
[----:B------:R-:W-:-:S00]  /*0c60*/  NOP ;  /* 0x0000000000007918 */ /* 0x000fc00000000000 */
[----:B------:R-:W-:-:S00]  /*0c70*/  NOP ;  /* 0x0000000000007918 */ /* 0x000fc00000000000 */
.L_x_35:


//--------------------- .text._Z28lorentz_layer_forward_kernelPfPKfS1_ffii --------------------------
	.section	.text._Z28lorentz_layer_forward_kernelPfPKfS1_ffii,"ax",@progbits
	.align	128
        .global         _Z28lorentz_layer_forward_kernelPfPKfS1_ffii
        .type           _Z28lorentz_layer_forward_kernelPfPKfS1_ffii,@function
        .size           _Z28lorentz_layer_forward_kernelPfPKfS1_ffii,(.L_x_36 - _Z28lorentz_layer_forward_kernelPfPKfS1_ffii)
        .other          _Z28lorentz_layer_forward_kernelPfPKfS1_ffii,@"STO_CUDA_ENTRY STV_DEFAULT"
_Z28lorentz_layer_forward_kernelPfPKfS1_ffii:
.text._Z28lorentz_layer_forward_kernelPfPKfS1_ffii:
        /* <DEDUP_REMOVED lines=21> */
[----:B------:R-:W0:Y:S01]  /*0150*/  LDCU.128 UR8, c[0x0][0x380] ;  /* 0x00007000ff0877ac */ /* 0x000e220008000c00 */
[----:B------:R-:W-:Y:S02]  /*0160*/  LEA R8, P1, R3, 0x10, 0x2 ;  /* 0x0000001003087811 */ /* 0x000fe400078210ff */
[----:B------:R-:W-:Y:S01]  /*0170*/  LOP3.LUT R4, R5, 0x7ffffff8, RZ, 0xc0, !PT ;  /* 0x7ffffff805047812 */ /* 0x000fe200078ec0ff */
[----:B------:R-:W1:Y:S01]  /*0180*/  LDCU.64 UR6, c[0x0][0x390] ;  /* 0x00007200ff0677ac */ /* 0x000e620008000a00 */
[----:B------:R-:W-:-:S03]  /*0190*/  LEA.HI.X R9, R3, RZ, R6, 0x2, P1 ;  /* 0x000000ff03097211 */ /* 0x000fc600008f1406 */
[----:B------:R-:W-:Y:S01]  /*01a0*/  IMAD.MOV R7, RZ, RZ, -R4 ;  /* 0x000000ffff077224 */ /* 0x000fe200078e0a04 */
[C---:B0-----:R-:W-:Y:S02]  /*01b0*/  IADD3 R10, P2, PT, R8.reuse, UR10, RZ ;  /* 0x0000000a080a7c10 */ /* 0x041fe4000ff5e0ff */
[C---:B------:R-:W-:Y:S02]  /*01c0*/  IADD3 R16, P3, PT, R8.reuse, UR8, RZ ;  /* 0x0000000808107c10 */ /* 0x040fe4000ff7e0ff */
[----:B-1----:R-:W-:Y:S02]  /*01d0*/  IADD3 R8, P1, PT, R8, UR6, RZ ;  /* 0x0000000608087c10 */ /* 0x002fe4000ff3e0ff */
[C---:B------:R-:W-:Y:S02]  /*01e0*/  IADD3.X R11, PT, PT, R9.reuse, UR11, RZ, P2, !PT ;  /* 0x0000000b090b7c10 */ /* 0x040fe400097fe4ff */
[C---:B------:R-:W-:Y:S02]  /*01f0*/  IADD3.X R19, PT, PT, R9.reuse, UR9, RZ, P3, !PT ;  /* 0x0000000909137c10 */ /* 0x040fe40009ffe4ff */
[----:B------:R-:W-:-:S07]  /*0200*/  IADD3.X R9, PT, PT, R9, UR7, RZ, P1, !PT ;  /* 0x0000000709097c10 */ /* 0x000fce0008ffe4ff */
.L_x_6:
[----:B0-----:R-:W2:Y:S04]  /*0210*/  LDG.E R15, desc[UR4][R8.64+-0x10] ;  /* 0xfffff004080f7981 */ /* 0x001ea8000c1e1900 */
[----:B------:R-:W3:Y:S01]  /*0220*/  LDG.E R13, desc[UR4][R10.64+-0x10] ;  /* 0xfffff0040a0d7981 */ /* 0x000ee2000c1e1900 */
[----:B------:R-:W-:Y:S02]  /*0230*/  IMAD.MOV.U32 R12, RZ, RZ, R16 ;  /* 0x000000ffff0c7224 */ /* 0x000fe400078e0010 */
[----:B--2---:R-:W-:-:S04]  /*0240*/  FMUL R15, R15, R0 ;  /* 0x000000000f0f7220 */ /* 0x004fc80000400000 */
[----:B---3--:R-:W-:Y:S01]  /*0250*/  FFMA R15, R2, R13, R15 ;  /* 0x0000000d020f7223 */ /* 0x008fe2000000000f */
[----:B------:R-:W-:-:S05]  /*0260*/  IMAD.MOV.U32 R13, RZ, RZ, R19 ;  /* 0x000000ffff0d7224 */ /* 0x000fca00078e0013 */
[----:B------:R0:W-:Y:S04]  /*0270*/  STG.E desc[UR4][R12.64+-0x10], R15 ;  /* 0xfffff00f0c007986 */ /* 0x0001e8000c101904 */
[----:B------:R-:W2:Y:S04]  /*0280*/  LDG.E R19, desc[UR4][R8.64+-0xc] ;  /* 0xfffff40408137981 */ /* 0x000ea8000c1e1900 */
[----:B------:R-:W3:Y:S01]  /*0290*/  LDG.E R17, desc[UR4][R10.64+-0xc] ;  /* 0xfffff4040a117981 */ /* 0x000ee2000c1e1900 */
[----:B--2---:R-:W-:-:S04]  /*02a0*/  FMUL R19, R19, R0 ;  /* 0x0000000013137220 */ /* 0x004fc80000400000 */
[----:B---3--:R-:W-:-:S05]  /*02b0*/  FFMA R17, R2, R17, R19 ;  /* 0x0000001102117223 */ /* 0x008fca0000000013 */
[----:B------:R1:W-:Y:S04]  /*02c0*/  STG.E desc[UR4][R12.64+-0xc], R17 ;  /* 0xfffff4110c007986 */ /* 0x0003e8000c101904 */
[----:B------:R-:W2:Y:S04]  /*02d0*/  LDG.E R21, desc[UR4][R8.64+-0x8] ;  /* 0xfffff80408157981 */ /* 0x000ea8000c1e1900 */
[----:B------:R-:W3:Y:S01]  /*02e0*/  LDG.E R19, desc[UR4][R10.64+-0x8] ;  /* 0xfffff8040a137981 */ /* 0x000ee2000c1e1900 */
[----:B--2---:R-:W-:-:S04]  /*02f0*/  FMUL R21, R21, R0 ;  /* 0x0000000015157220 */ /* 0x004fc80000400000 */
[----:B---3--:R-:W-:-:S05]  /*0300*/  FFMA R19, R2, R19, R21 ;  /* 0x0000001302137223 */ /* 0x008fca0000000015 */
[----:B------:R2:W-:Y:S04]  /*0310*/  STG.E desc[UR4][R12.64+-0x8], R19 ;  /* 0xfffff8130c007986 */ /* 0x0005e8000c101904 */
[----:B------:R-:W3:Y:S04]  /*0320*/  LDG.E R21, desc[UR4][R8.64+-0x4] ;  /* 0xfffffc0408157981 */ /* 0x000ee8000c1e1900 */
[----:B0-----:R-:W4:Y:S01]  /*0330*/  LDG.E R15, desc[UR4][R10.64+-0x4] ;  /* 0xfffffc040a0f7981 */ /* 0x001f22000c1e1900 */
[----:B---3--:R-:W-:-:S04]  /*0340*/  FMUL R21, R21, R0 ;  /* 0x0000000015157220 */ /* 0x008fc80000400000 */
[----:B----4-:R-:W-:-:S05]  /*0350*/  FFMA R15, R2, R15, R21 ;  /* 0x0000000f020f7223 */ /* 0x010fca0000000015 */
[----:B------:R0:W-:Y:S04]  /*0360*/  STG.E desc[UR4][R12.64+-0x4], R15 ;  /* 0xfffffc0f0c007986 */ /* 0x0001e8000c101904 */
[----:B------:R-:W3:Y:S04]  /*0370*/  LDG.E R21, desc[UR4][R8.64] ;  /* 0x0000000408157981 */ /* 0x000ee8000c1e1900 */
[----:B-1----:R-:W4:Y:S01]  /*0380*/  LDG.E R17, desc[UR4][R10.64] ;  /* 0x000000040a117981 */ /* 0x002f22000c1e1900 */
[----:B---3--:R-:W-:-:S04]  /*0390*/  FMUL R21, R21, R0 ;  /* 0x0000000015157220 */ /* 0x008fc80000400000 */
[----:B----4-:R-:W-:-:S05]  /*03a0*/  FFMA R17, R2, R17, R21 ;  /* 0x0000001102117223 */ /* 0x010fca0000000015 */
[----:B------:R1:W-:Y:S04]  /*03b0*/  STG.E desc[UR4][R12.64], R17 ;  /* 0x000000110c007986 */ /* 0x0003e8000c101904 */
[----:B------:R-:W3:Y:S04]  /*03c0*/  LDG.E R21, desc[UR4][R8.64+0x4] ;  /* 0x0000040408157981 */ /* 0x000ee8000c1e1900 */
[----:B--2---:R-:W2:Y:S01]  /*03d0*/  LDG.E R19, desc[UR4][R10.64+0x4] ;  /* 0x000004040a137981 */ /* 0x004ea2000c1e1900 */
[----:B---3--:R-:W-:-:S04]  /*03e0*/  FMUL R21, R21, R0 ;  /* 0x0000000015157220 */ /* 0x008fc80000400000 */
[----:B--2---:R-:W-:-:S05]  /*03f0*/  FFMA R19, R2, R19, R21 ;  /* 0x0000001302137223 */ /* 0x004fca0000000015 */
[----:B------:R2:W-:Y:S04]  /*0400*/  STG.E desc[UR4][R12.64+0x4], R19 ;  /* 0x000004130c007986 */ /* 0x0005e8000c101904 */
[----:B------:R-:W3:Y:S04]  /*0410*/  LDG.E R21, desc[UR4][R8.64+0x8] ;  /* 0x0000080408157981 */ /* 0x000ee8000c1e1900 */
[----:B0-----:R-:W4:Y:S01]  /*0420*/  LDG.E R15, desc[UR4][R10.64+0x8] ;  /* 0x000008040a0f7981 */ /* 0x001f22000c1e1900 */
[----:B---3--:R-:W-:-:S04]  /*0430*/  FMUL R21, R21, R0 ;  /* 0x0000000015157220 */ /* 0x008fc80000400000 */
[----:B----4-:R-:W-:-:S05]  /*0440*/  FFMA R15, R2, R15, R21 ;  /* 0x0000000f020f7223 */ /* 0x010fca0000000015 */
[----:B------:R0:W-:Y:S04]  /*0450*/  STG.E desc[UR4][R12.64+0x8], R15 ;  /* 0x0000080f0c007986 */ /* 0x0001e8000c101904 */
[----:B------:R3:W4:Y:S04]  /*0460*/  LDG.E R21, desc[UR4][R8.64+0xc] ;  /* 0x00000c0408157981 */ /* 0x000728000c1e1900 */
[----:B-1----:R1:W5:Y:S01]  /*0470*/  LDG.E R17, desc[UR4][R10.64+0xc] ;  /* 0x00000c040a117981 */ /* 0x002362000c1e1900 */
[----:B------:R-:W-:Y:S01]  /*0480*/  VIADD R7, R7, 0x8 ;  /* 0x0000000807077836 */ /* 0x000fe20000000000 */
[----:B------:R-:W-:-:S04]  /*0490*/  IADD3 R16, P4, PT, R12, 0x20, RZ ;  /* 0x000000200c107810 */ /* 0x000fc80007f9e0ff */
[----:B------:R-:W-:Y:S01]  /*04a0*/  ISETP.NE.AND P1, PT, R7, RZ, PT ;  /* 0x000000ff0700720c */ /* 0x000fe20003f25270 */
[----:B--2---:R-:W-:Y:S01]  /*04b0*/  IMAD.X R19, RZ, RZ, R13, P4 ;  /* 0x000000ffff137224 */ /* 0x004fe200020e060d */
[----:B---3--:R-:W-:Y:S02]  /*04c0*/  IADD3 R8, P3, PT, R8, 0x20, RZ ;  /* 0x0000002008087810 */ /* 0x008fe40007f7e0ff */
[----:B-1----:R-:W-:-:S03]  /*04d0*/  IADD3 R10, P2, PT, R10, 0x20, RZ ;  /* 0x000000200a0a7810 */ /* 0x002fc60007f5e0ff */
[----:B------:R-:W-:Y:S02]  /*04e0*/  IMAD.X R9, RZ, RZ, R9, P3 ;  /* 0x000000ffff097224 */ /* 0x000fe400018e0609 */
[----:B------:R-:W-:Y:S02]  /*04f0*/  IMAD.X R11, RZ, RZ, R11, P2 ;  /* 0x000000ffff0b7224 */ /* 0x000fe400010e060b */
[----:B----4-:R-:W-:-:S04]  /*0500*/  FMUL R21, R21, R0 ;  /* 0x0000000015157220 */ /* 0x010fc80000400000 */
[----:B-----5:R-:W-:-:S05]  /*0510*/  FFMA R17, R2, R17, R21 ;  /* 0x0000001102117223 */ /* 0x020fca0000000015 */
[----:B------:R0:W-:Y:S01]  /*0520*/  STG.E desc[UR4][R12.64+0xc], R17 ;  /* 0x00000c110c007986 */ /* 0x0001e2000c101904 */
[----:B------:R-:W-:Y:S05]  /*0530*/  @P1 BRA `(.L_x_6) ;  /* 0xfffffffc00341947 */ /* 0x000fea000383ffff */
.L_x_5:
[----:B------:R-:W-:Y:S05]  /*0540*/  @!P0 EXIT ;  /* 0x000000000000894d */ /* 0x000fea0003800000 */
[----:B------:R-:W-:Y:S02]  /*0550*/  ISETP.GE.U32.AND P1, PT, R14, 0x4, PT ;  /* 0x000000040e00780c */ /* 0x000fe40003f26070 */
[----:B------:R-:W-:-:S04]  /*0560*/  LOP3.LUT R16, R5, 0x3, RZ, 0xc0, !PT ;  /* 0x0000000305107812 */ /* 0x000fc800078ec0ff */
[----:B------:R-:W-:-:S07]  /*0570*/  ISETP.NE.AND P0, PT, R16, RZ, PT ;  /* 0x000000ff1000720c */ /* 0x000fce0003f05270 */
[----:B------:R-:W-:Y:S06]  /*0580*/  @!P1 BRA `(.L_x_7) ;  /* 0x0000000000849947 */ /* 0x000fec0003800000 */
[----:B------:R-:W0:Y:S01]  /*0590*/  LDCU.64 UR6, c[0x0][0x390] ;  /* 0x00007200ff0677ac */ /* 0x000e220008000a00 */
[----:B------:R-:W-:Y:S01]  /*05a0*/  IADD3 R14, P1, PT, R3, R4, RZ ;  /* 0x00000004030e7210 */ /* 0x000fe20007f3e0ff */
[----:B------:R-:W1:Y:S04]  /*05b0*/  LDCU.128 UR8, c[0x0][0x380] ;  /* 0x00007000ff0877ac */ /* 0x000e680008000c00 */
[----:B------:R-:W-:Y:S02]  /*05c0*/  IMAD.X R7, RZ, RZ, R6, P1 ;  /* 0x000000ffff077224 */ /* 0x000fe400008e0606 */
[----:B------:R-:W-:-:S03]  /*05d0*/  IMAD.SHL.U32 R8, R14, 0x4, RZ ;  /* 0x000000040e087824 */ /* 0x000fc600078e00ff */
[----:B------:R-:W-:Y:S02]  /*05e0*/  SHF.L.U64.HI R14, R14, 0x2, R7 ;  /* 0x000000020e0e7819 */ /* 0x000fe40000010207 */
[C---:B0-----:R-:W-:Y:S02]  /*05f0*/  IADD3 R12, P2, PT, R8.reuse, UR6, RZ ;  /* 0x00000006080c7c10 */ /* 0x041fe4000ff5e0ff */
[----:B-1----:R-:W-:Y:S02]  /*0600*/  IADD3 R10, P1, PT, R8, UR10, RZ ;  /* 0x0000000a080a7c10 */ /* 0x002fe4000ff3e0ff */
[C---:B------:R-:W-:Y:S02]  /*0610*/  IADD3.X R13, PT, PT, R14.reuse, UR7, RZ, P2, !PT ;  /* 0x000000070e0d7c10 */ /* 0x040fe400097fe4ff */
[----:B------:R-:W-:-:S03]  /*0620*/  IADD3.X R11, PT, PT, R14, UR11, RZ, P1, !PT ;  /* 0x0000000b0e0b7c10 */ /* 0x000fc60008ffe4ff */
[----:B------:R-:W2:Y:S04]  /*0630*/  LDG.E R9, desc[UR4][R12.64] ;  /* 0x000000040c097981 */ /* 0x000ea8000c1e1900 */
[----:B------:R-:W3:Y:S01]  /*0640*/  LDG.E R7, desc[UR4][R10.64] ;  /* 0x000000040a077981 */ /* 0x000ee2000c1e1900 */
[----:B------:R-:W-:Y:S01]  /*0650*/  IADD3 R8, P1, PT, R8, UR8, RZ ;  /* 0x0000000808087c10 */ /* 0x000fe2000ff3e0ff */
[----:B--2---:R-:W-:-:S03]  /*0660*/  FMUL R15, R9, R0 ;  /* 0x00000000090f7220 */ /* 0x004fc60000400000 */
[----:B------:R-:W-:Y:S01]  /*0670*/  IADD3.X R9, PT, PT, R14, UR9, RZ, P1, !PT ;  /* 0x000000090e097c10 */ /* 0x000fe20008ffe4ff */
[----:B---3--:R-:W-:-:S05]  /*0680*/  FFMA R7, R2, R7, R15 ;  /* 0x0000000702077223 */ /* 0x008fca000000000f */
        /* <DEDUP_REMOVED lines=12> */
[----:B0-----:R-:W3:Y:S01]  /*0750*/  LDG.E R7, desc[UR4][R10.64+0xc] ;  /* 0x00000c040a077981 */ /* 0x001ee2000c1e1900 */
[----:B------:R-:W-:Y:S02]  /*0760*/  VIADD R4, R4, 0x4 ;  /* 0x0000000404047836 */ /* 0x000fe40000000000 */
[----:B--2---:R-:W-:-:S04]  /*0770*/  FMUL R19, R19, R0 ;  /* 0x0000000013137220 */ /* 0x004fc80000400000 */
[----:B---3--:R-:W-:-:S05]  /*0780*/  FFMA R7, R2, R7, R19 ;  /* 0x0000000702077223 */ /* 0x008fca0000000013 */
[----:B------:R1:W-:Y:S02]  /*0790*/  STG.E desc[UR4][R8.64+0xc], R7 ;  /* 0x00000c0708007986 */ /* 0x0003e4000c101904 */
.L_x_7:
[----:B------:R-:W-:Y:S05]  /*07a0*/  @!P0 EXIT ;  /* 0x000000000000894d */ /* 0x000fea0003800000 */
[----:B------:R-:W-:Y:S02]  /*07b0*/  ISETP.NE.AND P1, PT, R16, 0x1, PT ;  /* 0x000000011000780c */ /* 0x000fe40003f25270 */
[----:B------:R-:W-:-:S04]  /*07c0*/  LOP3.LUT R5, R5, 0x1, RZ, 0xc0, !PT ;  /* 0x0000000105057812 */ /* 0x000fc800078ec0ff */
[----:B------:R-:W-:-:S07]  /*07d0*/  ISETP.NE.U32.AND P0, PT, R5, 0x1, PT ;  /* 0x000000010500780c */ /* 0x000fce0003f05070 */
[----:B------:R-:W-:Y:S06]  /*07e0*/  @!P1 BRA `(.L_x_8) ;  /* 0x00000000005c9947 */ /* 0x000fec0003800000 */
[----:B------:R-:W0:Y:S01]  /*07f0*/  LDCU.64 UR6, c[0x0][0x390] ;  /* 0x00007200ff0677ac */ /* 0x000e220008000a00 */
[----:B------:R-:W-:Y:S01]  /*0800*/  IADD3 R5, P1, PT, R3, R4, RZ ;  /* 0x0000000403057210 */ /* 0x000fe20007f3e0ff */
[----:B------:R-:W2:Y:S04]  /*0810*/  LDCU.128 UR8, c[0x0][0x380] ;  /* 0x00007000ff0877ac */ /* 0x000ea80008000c00 */
[----:B-1----:R-:W-:Y:S02]  /*0820*/  IMAD.X R8, RZ, RZ, R6, P1 ;  /* 0x000000ffff087224 */ /* 0x002fe400008e0606 */
[----:B------:R-:W-:-:S03]  /*0830*/  IMAD.SHL.U32 R14, R5, 0x4, RZ ;  /* 0x00000004050e7824 */ /* 0x000fc600078e00ff */
[----:B------:R-:W-:Y:S02]  /*0840*/  SHF.L.U64.HI R9, R5, 0x2, R8 ;  /* 0x0000000205097819 */ /* 0x000fe40000010208 */
[C---:B0-----:R-:W-:Y:S02]  /*0850*/  IADD3 R12, P2, PT, R14.reuse, UR6, RZ ;  /* 0x000000060e0c7c10 */ /* 0x041fe4000ff5e0ff */
[----:B--2---:R-:W-:Y:S02]  /*0860*/  IADD3 R10, P1, PT, R14, UR10, RZ ;  /* 0x0000000a0e0a7c10 */ /* 0x004fe4000ff3e0ff */
[C---:B------:R-:W-:Y:S02]  /*0870*/  IADD3.X R13, PT, PT, R9.reuse, UR7, RZ, P2, !PT ;  /* 0x00000007090d7c10 */ /* 0x040fe400097fe4ff */
[----:B------:R-:W-:-:S03]  /*0880*/  IADD3.X R11, PT, PT, R9, UR11, RZ, P1, !PT ;  /* 0x0000000b090b7c10 */ /* 0x000fc60008ffe4ff */
[----:B------:R-:W2:Y:S04]  /*0890*/  LDG.E R7, desc[UR4][R12.64] ;  /* 0x000000040c077981 */ /* 0x000ea8000c1e1900 */
[----:B------:R-:W3:Y:S01]  /*08a0*/  LDG.E R5, desc[UR4][R10.64] ;  /* 0x000000040a057981 */ /* 0x000ee2000c1e1900 */
[----:B------:R-:W-:-:S04]  /*08b0*/  IADD3 R8, P1, PT, R14, UR8, RZ ;  /* 0x000000080e087c10 */ /* 0x000fc8000ff3e0ff */
[----:B------:R-:W-:Y:S01]  /*08c0*/  IADD3.X R9, PT, PT, R9, UR9, RZ, P1, !PT ;  /* 0x0000000909097c10 */ /* 0x000fe20008ffe4ff */
[----:B--2---:R-:W-:-:S04]  /*08d0*/  FMUL R7, R7, R0 ;  /* 0x0000000007077220 */ /* 0x004fc80000400000 */
[----:B---3--:R-:W-:-:S05]  /*08e0*/  FFMA R5, R2, R5, R7 ;  /* 0x0000000502057223 */ /* 0x008fca0000000007 */
[----:B------:R2:W-:Y:S04]  /*08f0*/  STG.E desc[UR4][R8.64], R5 ;  /* 0x0000000508007986 */ /* 0x0005e8000c101904 */
[----:B------:R-:W3:Y:S04]  /*0900*/  LDG.E R15, desc[UR4][R12.64+0x4] ;  /* 0x000004040c0f7981 */ /* 0x000ee8000c1e1900 */
[----:B------:R-:W4:Y:S01]  /*0910*/  LDG.E R7, desc[UR4][R10.64+0x4] ;  /* 0x000004040a077981 */ /* 0x000f22000c1e1900 */
[----:B------:R-:W-:Y:S02]  /*0920*/  VIADD R4, R4, 0x2 ;  /* 0x0000000204047836 */ /* 0x000fe40000000000 */
[----:B---3--:R-:W-:-:S04]  /*0930*/  FMUL R15, R15, R0 ;  /* 0x000000000f0f7220 */ /* 0x008fc80000400000 */
[----:B----4-:R-:W-:-:S05]  /*0940*/  FFMA R7, R2, R7, R15 ;  /* 0x0000000702077223 */ /* 0x010fca000000000f */
[----:B------:R2:W-:Y:S02]  /*0950*/  STG.E desc[UR4][R8.64+0x4], R7 ;  /* 0x0000040708007986 */ /* 0x0005e4000c101904 */
.L_x_8:
[----:B------:R-:W-:Y:S05]  /*0960*/  @P0 EXIT ;  /* 0x000000000000094d */ /* 0x000fea0003800000 */
[----:B------:R-:W3:Y:S01]  /*0970*/  LDCU.64 UR6, c[0x0][0x390] ;  /* 0x00007200ff0677ac */ /* 0x000ee20008000a00 */
[----:B------:R-:W-:Y:S01]  /*0980*/  IADD3 R3, P0, PT, R3, R4, RZ ;  /* 0x0000000403037210 */ /* 0x000fe20007f1e0ff */
[----:B------:R-:W4:Y:S04]  /*0990*/  LDCU.128 UR8, c[0x0][0x380] ;  /* 0x00007000ff0877ac */ /* 0x000f280008000c00 */
[----:B------:R-:W-:Y:S02]  /*09a0*/  IMAD.X R6, RZ, RZ, R6, P0 ;  /* 0x000000ffff067224 */ /* 0x000fe400000e0606 */
[----:B-12---:R-:W-:-:S03]  /*09b0*/  IMAD.SHL.U32 R8, R3, 0x4, RZ ;  /* 0x0000000403087824 */ /* 0x006fc600078e00ff */
[----:B------:R-:W-:Y:S02]  /*09c0*/  SHF.L.U64.HI R9, R3, 0x2, R6 ;  /* 0x0000000203097819 */ /* 0x000fe40000010206 */
[C---:B---3--:R-:W-:Y:S02]  /*09d0*/  IADD3 R6, P1, PT, R8.reuse, UR6, RZ ;  /* 0x0000000608067c10 */ /* 0x048fe4000ff3e0ff */
[----:B----4-:R-:W-:Y:S02]  /*09e0*/  IADD3 R4, P0, PT, R8, UR10, RZ ;  /* 0x0000000a08047c10 */ /* 0x010fe4000ff1e0ff */
[C---:B------:R-:W-:Y:S02]  /*09f0*/  IADD3.X R7, PT, PT, R9.reuse, UR7, RZ, P1, !PT ;  /* 0x0000000709077c10 */ /* 0x040fe40008ffe4ff */
[----:B------:R-:W-:-:S04]  /*0a00*/  IADD3.X R5, PT, PT, R9, UR11, RZ, P0, !PT ;  /* 0x0000000b09057c10 */ /* 0x000fc800087fe4ff */
[----:B------:R-:W2:Y:S04]  /*0a10*/  LDG.E R7, desc[UR4][R6.64] ;  /* 0x0000000406077981 */ /* 0x000ea8000c1e1900 */
[----:B------:R-:W3:Y:S01]  /*0a20*/  LDG.E R5, desc[UR4][R4.64] ;  /* 0x0000000404057981 */ /* 0x000ee2000c1e1900 */
[----:B------:R-:W-:-:S04]  /*0a30*/  IADD3 R8, P0, PT, R8, UR8, RZ ;  /* 0x0000000808087c10 */ /* 0x000fc8000ff1e0ff */
[----:B------:R-:W-:Y:S01]  /*0a40*/  IADD3.X R9, PT, PT, R9, UR9, RZ, P0, !PT ;  /* 0x0000000909097c10 */ /* 0x000fe200087fe4ff */
[----:B--2---:R-:W-:-:S04]  /*0a50*/  FMUL R3, R7, R0 ;  /* 0x0000000007037220 */ /* 0x004fc80000400000 */
[----:B---3--:R-:W-:-:S05]  /*0a60*/  FFMA R3, R2, R5, R3 ;  /* 0x0000000502037223 */ /* 0x008fca0000000003 */
[----:B------:R-:W-:Y:S01]  /*0a70*/  STG.E desc[UR4][R8.64], R3 ;  /* 0x0000000308007986 */ /* 0x000fe2000c101904 */
[----:B------:R-:W-:Y:S05]  /*0a80*/  EXIT ;  /* 0x000000000000794d */ /* 0x000fea0003800000 */
.L_x_9:
        /* <DEDUP_REMOVED lines=15> */
.L_x_36:


//--------------------- .text._Z23lorentz_distance_kernelPfPKfS1_fii --------------------------
	.section	.text._Z23lorentz_distance_kernelPfPKfS1_fii,"ax",@progbits
	.align	128
        .global         _Z23lorentz_distance_kernelPfPKfS1_fii
        .type           _Z23lorentz_distance_kernelPfPKfS1_fii,@function
        .size           _Z23lorentz_distance_kernelPfPKfS1_fii,(.L_x_34 - _Z23lorentz_distance_kernelPfPKfS1_fii)
        .other          _Z23lorentz_distance_kernelPfPKfS1_fii,@"STO_CUDA_ENTRY STV_DEFAULT"
_Z23lorentz_distance_kernelPfPKfS1_fii:
.text._Z23lorentz_distance_kernelPfPKfS1_fii:
        /* <DEDUP_REMOVED lines=8> */
[----:B------:R-:W0:Y:S01]  /*0080*/  LDCU UR5, c[0x0][0x3a0] ;  /* 0x00007400ff0577ac */ /* 0x000e220008000800 */
[----:B------:R-:W1:Y:S01]  /*0090*/  LDCU.64 UR10, c[0x0][0x388] ;  /* 0x00007100ff0a77ac */ /* 0x000e620008000a00 */
[----:B------:R-:W2:Y:S01]  /*00a0*/  LDCU.64 UR12, c[0x0][0x390] ;  /* 0x00007200ff0c77ac */ /* 0x000ea20008000a00 */
[----:B------:R-:W3:Y:S01]  /*00b0*/  LDCU.64 UR8, c[0x0][0x358] ;  /* 0x00006b00ff0877ac */ /* 0x000ee20008000a00 */
[----:B0-----:R-:W-:-:S04]  /*00c0*/  IMAD R2, R12, UR5, RZ ;  /* 0x000000050c027c24 */ /* 0x001fc8000f8e02ff */
[----:B------:R-:W-:-:S03]  /*00d0*/  IMAD.WIDE R2, R2, 0x4, RZ ;  /* 0x0000000402027825 */ /* 0x000fc600078e02ff */
[C---:B-1----:R-:W-:Y:S02]  /*00e0*/  IADD3 R4, P0, PT, R2.reuse, UR10, RZ ;  /* 0x0000000a02047c10 */ /* 0x042fe4000ff1e0ff */
[----:B--2---:R-:W-:Y:S02]  /*00f0*/  IADD3 R6, P1, PT, R2, UR12, RZ ;  /* 0x0000000c02067c10 */ /* 0x004fe4000ff3e0ff */
[C---:B------:R-:W-:Y:S02]  /*0100*/  IADD3.X R5, PT, PT, R3.reuse, UR11, RZ, P0, !PT ;  /* 0x0000000b03057c10 */ /* 0x040fe400087fe4ff */
[----:B------:R-:W-:-:S03]  /*0110*/  IADD3.X R7, PT, PT, R3, UR13, RZ, P1, !PT ;  /* 0x0000000d03077c10 */ /* 0x000fc60008ffe4ff */
[----:B---3--:R-:W2:Y:S04]  /*0120*/  LDG.E R13, desc[UR8][R4.64] ;  /* 0x00000008040d7981 */ /* 0x008ea8000c1e1900 */
[----:B------:R-:W2:Y:S01]  /*0130*/  LDG.E R0, desc[UR8][R6.64] ;  /* 0x0000000806007981 */ /* 0x000ea2000c1e1900 */
[----:B------:R-:W-:Y:S01]  /*0140*/  UISETP.GE.AND UP0, UPT, UR5, 0x2, UPT ;  /* 0x000000020500788c */ /* 0x000fe2000bf06270 */
[----:B--2---:R-:W-:-:S08]  /*0150*/  FMUL R13, R13, R0 ;  /* 0x000000000d0d7220 */ /* 0x004fd00000400000 */
[----:B------:R-:W-:Y:S05]  /*0160*/  BRA.U !UP0, `(.L_x_10) ;  /* 0x0000000908487547 */ /* 0x000fea000b800000 */
[----:B------:R-:W-:Y:S01]  /*0170*/  UIADD3 UR4, UPT, UPT, UR5, -0x1, URZ ;  /* 0xffffffff05047890 */ /* 0x000fe2000fffe0ff */
[----:B------:R-:W-:Y:S01]  /*0180*/  HFMA2 R15, -RZ, RZ, 0, 5.9604644775390625e-08 ;  /* 0x00000001ff0f7431 */ /* 0x000fe200000001ff */
[----:B------:R-:W-:Y:S02]  /*0190*/  UIADD3 UR5, UPT, UPT, UR5, -0x2, URZ ;  /* 0xfffffffe05057890 */ /* 0x000fe4000fffe0ff */
[----:B------:R-:W-:Y:S02]  /*01a0*/  ULOP3.LUT UR6, UR4, 0xf, URZ, 0xc0, !UPT ;  /* 0x0000000f04067892 */ /* 0x000fe4000f8ec0ff */
[----:B------:R-:W-:-:S09]  /*01b0*/  UISETP.GE.U32.AND UP0, UPT, UR5, 0xf, UPT ;  /* 0x0000000f0500788c */ /* 0x000fd2000bf06070 */
[----:B------:R-:W-:Y:S05]  /*01c0*/  BRA.U !UP0, `(.L_x_11) ;  /* 0x0000000508107547 */ /* 0x000fea000b800000 */
[----:B------:R-:W-:Y:S01]  /*01d0*/  IADD3 R14, P0, PT, R2, 0x20, RZ ;  /* 0x00000020020e7810 */ /* 0x000fe20007f1e0ff */
[----:B------:R-:W-:Y:S01]  /*01e0*/  ULOP3.LUT UR5, UR4, 0xfffffff0, URZ, 0xc0, !UPT ;  /* 0xfffffff004057892 */ /* 0x000fe2000f8ec0ff */
[----:B------:R-:W-:Y:S02]  /*01f0*/  MOV R0, RZ ;  /* 0x000000ff00007202 */ /* 0x000fe40000000f00 */
[C---:B------:R-:W-:Y:S01]  /*0200*/  IADD3 R19, P1, PT, R14.reuse, UR10, RZ ;  /* 0x0000000a0e137c10 */ /* 0x040fe2000ff3e0ff */
[----:B------:R-:W-:Y:S01]  /*0210*/  IMAD.X R11, RZ, RZ, R3, P0 ;  /* 0x000000ffff0b7224 */ /* 0x000fe200000e0603 */
[----:B------:R-:W-:Y:S01]  /*0220*/  IADD3 R14, P2, PT, R14, UR12, RZ ;  /* 0x0000000c0e0e7c10 */ /* 0x000fe2000ff5e0ff */
[----:B------:R-:W-:-:S03]  /*0230*/  UIADD3 UR5, UPT, UPT, -UR5, URZ, URZ ;  /* 0x000000ff05057290 */ /* 0x000fc6000fffe1ff */
[C---:B------:R-:W-:Y:S02]  /*0240*/  IADD3.X R9, PT, PT, R11.reuse, UR11, RZ, P1, !PT ;  /* 0x0000000b0b097c10 */ /* 0x040fe40008ffe4ff */
[----:B------:R-:W-:-:S07]  /*0250*/  IADD3.X R11, PT, PT, R11, UR13, RZ, P2, !PT ;  /* 0x0000000d0b0b7c10 */ /* 0x000fce00097fe4ff */
.L_x_12:
[----:B------:R-:W-:Y:S01]  /*0260*/  IMAD.MOV.U32 R8, RZ, RZ, R19 ;  /* 0x000000ffff087224 */ /* 0x000fe200078e0013 */
[----:B------:R-:W-:-:S04]  /*0270*/  MOV R10, R14 ;  /* 0x0000000e000a7202 */ /* 0x000fc80000000f00 */
[----:B------:R-:W2:Y:S04]  /*0280*/  LDG.E R14, desc[UR8][R8.64+-0x1c] ;  /* 0xffffe408080e7981 */ /* 0x000ea8000c1e1900 */
[----:B------:R-:W2:Y:S04]  /*0290*/  LDG.E R19, desc[UR8][R10.64+-0x1c] ;  /* 0xffffe4080a137981 */ /* 0x000ea8000c1e1900 */
[----:B------:R-:W3:Y:S04]  /*02a0*/  LDG.E R25, desc[UR8][R8.64+-0x18] ;  /* 0xffffe80808197981 */ /* 0x000ee8000c1e1900 */
[----:B------:R-:W3:Y:S04]  /*02b0*/  LDG.E R26, desc[UR8][R10.64+-0x18] ;  /* 0xffffe8080a1a7981 */ /* 0x000ee8000c1e1900 */
[----:B------:R-:W4:Y:S04]  /*02c0*/  LDG.E R15, desc[UR8][R8.64+-0x14] ;  /* 0xffffec08080f7981 */ /* 0x000f28000c1e1900 */
[----:B------:R-:W4:Y:S04]  /*02d0*/  LDG.E R16, desc[UR8][R10.64+-0x14] ;  /* 0xffffec080a107981 */ /* 0x000f28000c1e1900 */
[----:B------:R-:W5:Y:S04]  /*02e0*/  LDG.E R17, desc[UR8][R8.64+-0x10] ;  /* 0xfffff00808117981 */ /* 0x000f68000c1e1900 */
[----:B------:R-:W5:Y:S04]  /*02f0*/  LDG.E R18, desc[UR8][R10.64+-0x10] ;  /* 0xfffff0080a127981 */ /* 0x000f68000c1e1900 */
[----:B------:R-:W5:Y:S04]  /*0300*/  LDG.E R23, desc[UR8][R8.64+-0xc] ;  /* 0xfffff40808177981 */ /* 0x000f68000c1e1900 */
[----:B------:R-:W5:Y:S04]  /*0310*/  LDG.E R24, desc[UR8][R10.64+-0xc] ;  /* 0xfffff4080a187981 */ /* 0x000f68000c1e1900 */
[----:B------:R-:W5:Y:S04]  /*0320*/  LDG.E R21, desc[UR8][R8.64+-0x8] ;  /* 0xfffff80808157981 */ /* 0x000f68000c1e1900 */
[----:B------:R-:W5:Y:S04]  /*0330*/  LDG.E R22, desc[UR8][R10.64+-0x8] ;  /* 0xfffff8080a167981 */ /* 0x000f68000c1e1900 */
[----:B------:R-:W5:Y:S01]  /*0340*/  LDG.E R20, desc[UR8][R10.64+-0x4] ;  /* 0xfffffc080a147981 */ /* 0x000f62000c1e1900 */
[----:B--2---:R-:W-:-:S03]  /*0350*/  FFMA R14, -R14, R19, R13 ;  /* 0x000000130e0e7223 */ /* 0x004fc6000000010d */
[----:B------:R-:W2:Y:S04]  /*0360*/  LDG.E R19, desc[UR8][R8.64+-0x4] ;  /* 0xfffffc0808137981 */ /* 0x000ea8000c1e1900 */
[----:B------:R-:W2:Y:S01]  /*0370*/  LDG.E R13, desc[UR8][R8.64] ;  /* 0x00000008080d7981 */ /* 0x000ea2000c1e1900 */
[----:B---3--:R-:W-:-:S03]  /*0380*/  FFMA R26, -R25, R26, R14 ;  /* 0x0000001a191a7223 */ /* 0x008fc6000000010e */
[----:B------:R-:W3:Y:S01]  /*0390*/  LDG.E R14, desc[UR8][R10.64] ;  /* 0x000000080a0e7981 */ /* 0x000ee2000c1e1900 */
[----:B----4-:R-:W-:-:S03]  /*03a0*/  FFMA R26, -R15, R16, R26 ;  /* 0x000000100f1a7223 */ /* 0x010fc6000000011a */
[----:B------:R-:W4:Y:S04]  /*03b0*/  LDG.E R15, desc[UR8][R8.64+0x4] ;  /* 0x00000408080f7981 */ /* 0x000f28000c1e1900 */
[----:B------:R-:W4:Y:S01]  /*03c0*/  LDG.E R16, desc[UR8][R10.64+0x4] ;  /* 0x000004080a107981 */ /* 0x000f22000c1e1900 */
[----:B-----5:R-:W-:-:S03]  /*03d0*/  FFMA R26, -R17, R18, R26 ;  /* 0x00000012111a7223 */ /* 0x020fc6000000011a */
[----:B------:R-:W5:Y:S04]  /*03e0*/  LDG.E R17, desc[UR8][R8.64+0x8] ;  /* 0x0000080808117981 */ /* 0x000f68000c1e1900 */
[----:B------:R-:W5:Y:S01]  /*03f0*/  LDG.E R18, desc[UR8][R10.64+0x8] ;  /* 0x000008080a127981 */ /* 0x000f62000c1e1900 */
[----:B------:R-:W-:-:S03]  /*0400*/  FFMA R26, -R23, R24, R26 ;  /* 0x00000018171a7223 */ /* 0x000fc6000000011a */
[----:B------:R-:W5:Y:S04]  /*0410*/  LDG.E R24, desc[UR8][R8.64+0xc] ;  /* 0x00000c0808187981 */ /* 0x000f68000c1e1900 */
[----:B------:R-:W5:Y:S01]  /*0420*/  LDG.E R23, desc[UR8][R10.64+0xc] ;  /* 0x00000c080a177981 */ /* 0x000f62000c1e1900 */
[----:B------:R-:W-:-:S03]  /*0430*/  FFMA R26, -R21, R22, R26 ;  /* 0x00000016151a7223 */ /* 0x000fc6000000011a */
[----:B------:R-:W5:Y:S04]  /*0440*/  LDG.E R21, desc[UR8][R8.64+0x10] ;  /* 0x0000100808157981 */ /* 0x000f68000c1e1900 */
[----:B------:R-:W5:Y:S01]  /*0450*/  LDG.E R22, desc[UR8][R10.64+0x10] ;  /* 0x000010080a167981 */ /* 0x000f62000c1e1900 */
[----:B--2---:R-:W-:-:S03]  /*0460*/  FFMA R26, -R19, R20, R26 ;  /* 0x00000014131a7223 */ /* 0x004fc6000000011a */
[----:B------:R-:W2:Y:S04]  /*0470*/  LDG.E R19, desc[UR8][R8.64+0x14] ;  /* 0x0000140808137981 */ /* 0x000ea8000c1e1900 */
[----:B------:R-:W2:Y:S01]  /*0480*/  LDG.E R20, desc[UR8][R10.64+0x14] ;  /* 0x000014080a147981 */ /* 0x000ea2000c1e1900 */
[----:B---3--:R-:W-:-:S03]  /*0490*/  FFMA R26, -R13, R14, R26 ;  /* 0x0000000e0d1a7223 */ /* 0x008fc6000000011a */
[----:B------:R-:W3:Y:S04]  /*04a0*/  LDG.E R13, desc[UR8][R8.64+0x18] ;  /* 0x00001808080d7981 */ /* 0x000ee8000c1e1900 */
[----:B------:R-:W3:Y:S01]  /*04b0*/  LDG.E R14, desc[UR8][R10.64+0x18] ;  /* 0x000018080a0e7981 */ /* 0x000ee2000c1e1900 */
[----:B----4-:R-:W-:-:S03]  /*04c0*/  FFMA R26, -R15, R16, R26 ;  /* 0x000000100f1a7223 */ /* 0x010fc6000000011a */
[----:B------:R-:W4:Y:S04]  /*04d0*/  LDG.E R16, desc[UR8][R8.64+0x1c] ;  /* 0x00001c0808107981 */ /* 0x000f28000c1e1900 */
[----:B------:R-:W4:Y:S01]  /*04e0*/  LDG.E R15, desc[UR8][R10.64+0x1c] ;  /* 0x00001c080a0f7981 */ /* 0x000f22000c1e1900 */
[----:B-----5:R-:W-:-:S03]  /*04f0*/  FFMA R25, -R17, R18, R26 ;  /* 0x0000001211197223 */ /* 0x020fc6000000011a */
[----:B------:R0:W5:Y:S04]  /*0500*/  LDG.E R17, desc[UR8][R8.64+0x20] ;  /* 0x0000200808117981 */ /* 0x000168000c1e1900 */
[----:B------:R1:W5:Y:S01]  /*0510*/  LDG.E R18, desc[UR8][R10.64+0x20] ;  /* 0x000020080a127981 */ /* 0x000362000c1e1900 */
[----:B------:R-:W-:Y:S01]  /*0520*/  FFMA R24, -R24, R23, R25 ;  /* 0x0000001718187223 */ /* 0x000fe20000000119 */
[----:B------:R-:W-:-:S03]  /*0530*/  UIADD3 UR5, UPT, UPT, UR5, 0x10, URZ ;  /* 0x0000001005057890 */ /* 0x000fc6000fffe0ff */
[----:B------:R-:W-:Y:S01]  /*0540*/  FFMA R22, -R21, R22, R24 ;  /* 0x0000001615167223 */ /* 0x000fe20000000118 */
[----:B------:R-:W-:Y:S01]  /*0550*/  UISETP.NE.AND UP0, UPT, UR5, URZ, UPT ;  /* 0x000000ff0500728c */ /* 0x000fe2000bf05270 */
[----:B------:R-:W-:Y:S02]  /*0560*/  VIADD R0, R0, 0x10 ;  /* 0x0000001000007836 */ /* 0x000fe40000000000 */
[----:B--2---:R-:W-:Y:S01]  /*0570*/  FFMA R20, -R19, R20, R22 ;  /* 0x0000001413147223 */ /* 0x004fe20000000116 */
[----:B------:R-:W-:-:S03]  /*0580*/  IADD3 R19, P0, PT, R8, 0x40, RZ ;  /* 0x0000004008137810 */ /* 0x000fc60007f1e0ff */
[----:B---3--:R-:W-:Y:S01]  /*0590*/  FFMA R13, -R13, R14, R20 ;  /* 0x0000000e0d0d7223 */ /* 0x008fe20000000114 */
[----:B------:R-:W-:Y:S01]  /*05a0*/  IADD3 R14, P1, PT, R10, 0x40, RZ ;  /* 0x000000400a0e7810 */ /* 0x000fe20007f3e0ff */
[----:B0-----:R-:W-:-:S03]  /*05b0*/  IMAD.X R9, RZ, RZ, R9, P0 ;  /* 0x000000ffff097224 */ /* 0x001fc600000e0609 */
[----:B-1----:R-:W-:Y:S01]  /*05c0*/  IADD3.X R11, PT, PT, RZ, R11, RZ, P1, !PT ;  /* 0x0000000bff0b7210 */ /* 0x002fe20000ffe4ff */
[----:B----4-:R-:W-:-:S04]  /*05d0*/  FFMA R16, -R16, R15, R13 ;  /* 0x0000000f10107223 */ /* 0x010fc8000000010d */
[----:B-----5:R-:W-:Y:S01]  /*05e0*/  FFMA R13, -R17, R18, R16 ;  /* 0x00000012110d7223 */ /* 0x020fe20000000110 */
[----:B------:R-:W-:Y:S06]  /*05f0*/  BRA.U UP0, `(.L_x_12) ;  /* 0xfffffffd00187547 */ /* 0x000fec000b83ffff */
[----:B------:R-:W-:-:S07]  /*0600*/  IADD3 R15, PT, PT, R0, 0x1, RZ ;  /* 0x00000001000f7810 */ /* 0x000fce0007ffe0ff */
.L_x_11:
[----:B------:R-:W-:-:S09]  /*0610*/  UISETP.NE.AND UP0, UPT, UR6, URZ, UPT ;  /* 0x000000ff0600728c */ /* 0x000fd2000bf05270 */
[----:B------:R-:W-:Y:S05]  /*0620*/  BRA.U !UP0, `(.L_x_10) ;  /* 0x0000000508187547 */ /* 0x000fea000b800000 */
[----:B------:R-:W-:Y:S02]  /*0630*/  UISETP.GE.U32.AND UP0, UPT, UR6, 0x8, UPT ;  /* 0x000000080600788c */ /* 0x000fe4000bf06070 */
[----:B------:R-:W-:-:S04]  /*0640*/  ULOP3.LUT UR5, UR4, 0x7, URZ, 0xc0, !UPT ;  /* 0x0000000704057892 */ /* 0x000fc8000f8ec0ff */
[----:B------:R-:W-:-:S03]  /*0650*/  UISETP.NE.AND UP1, UPT, UR5, URZ, UPT ;  /* 0x000000ff0500728c */ /* 0x000fc6000bf25270 */
[----:B------:R-:W-:Y:S08]  /*0660*/  BRA.U !UP0, `(.L_x_13) ;  /* 0x00000001086c7547 */ /* 0x000ff0000b800000 */
[----:B------:R-:W-:-:S04]  /*0670*/  IMAD.WIDE.U32 R8, R15, 0x4, R4 ;  /* 0x000000040f087825 */ /* 0x000fc800078e0004 */
[C---:B------:R-:W-:Y:S01]  /*0680*/  IMAD.WIDE.U32 R10, R15.reuse, 0x4, R6 ;  /* 0x000000040f0a7825 */ /* 0x040fe200078e0006 */
        /* <DEDUP_REMOVED lines=15> */
[----:B------:R-:W5:Y:S01]  /*0780*/  LDG.E R29, desc[UR8][R10.64+0x1c] ;  /* 0x00001c080a1d7981 */ /* 0x000f62000c1e1900 */
[----:B------:R-:W-:-:S02]  /*0790*/  VIADD R15, R15, 0x8 ;  /* 0x000000080f0f7836 */ /* 0x000fc40000000000 */
[----:B--2---:R-:W-:-:S04]  /*07a0*/  FFMA R13, -R26, R28, R13 ;  /* 0x0000001c1a0d7223 */ /* 0x004fc8000000010d */
[----:B---3--:R-:W-:-:S04]  /*07b0*/  FFMA R13, -R22, R23, R13 ;  /* 0x00000017160d7223 */ /* 0x008fc8000000010d */
[----:B----4-:R-:W-:-:S04]  /*07c0*/  FFMA R13, -R20, R21, R13 ;  /* 0x00000015140d7223 */ /* 0x010fc8000000010d */
[----:B-----5:R-:W-:-:S04]  /*07d0*/  FFMA R13, -R18, R19, R13 ;  /* 0x00000013120d7223 */ /* 0x020fc8000000010d */
[----:B------:R-:W-:-:S04]  /*07e0*/  FFMA R13, -R16, R17, R13 ;  /* 0x00000011100d7223 */ /* 0x000fc8000000010d */
[----:B------:R-:W-:-:S04]  /*07f0*/  FFMA R13, -R14, R27, R13 ;  /* 0x0000001b0e0d7223 */ /* 0x000fc8000000010d */
[----:B------:R-:W-:-:S04]  /*0800*/  FFMA R13, -R0, R25, R13 ;  /* 0x00000019000d7223 */ /* 0x000fc8000000010d */
[----:B------:R-:W-:-:S07]  /*0810*/  FFMA R13, -R24, R29, R13 ;  /* 0x0000001d180d7223 */ /* 0x000fce000000010d */
.L_x_13:
        /* <DEDUP_REMOVED lines=14> */
[----:B------:R-:W5:Y:S01]  /*0900*/  LDG.E R16, desc[UR8][R6.64+0xc] ;  /* 0x00000c0806107981 */ /* 0x000f62000c1e1900 */
[----:B------:R-:W-:Y:S01]  /*0910*/  IADD3 R15, PT, PT, R15, 0x4, RZ ;  /* 0x000000040f0f7810 */ /* 0x000fe20007ffe0ff */
[----:B--2---:R-:W-:-:S04]  /*0920*/  FFMA R0, -R0, R8, R13 ;  /* 0x0000000800007223 */ /* 0x004fc8000000010d */
[----:B---3--:R-:W-:-:S04]  /*0930*/  FFMA R0, -R9, R10, R0 ;  /* 0x0000000a09007223 */ /* 0x008fc80000000100 */
[----:B----4-:R-:W-:-:S04]  /*0940*/  FFMA R0, -R11, R14, R0 ;  /* 0x0000000e0b007223 */ /* 0x010fc80000000100 */
[----:B-----5:R-:W-:-:S07]  /*0950*/  FFMA R13, -R17, R16, R0 ;  /* 0x00000010110d7223 */ /* 0x020fce0000000100 */
.L_x_14:
[----:B------:R-:W-:Y:S05]  /*0960*/  BRA.U !UP1, `(.L_x_10) ;  /* 0x0000000109487547 */ /* 0x000fea000b800000 */
[----:B------:R-:W-:Y:S01]  /*0970*/  IMAD.WIDE.U32 R2, R15, 0x4, R2 ;  /* 0x000000040f027825 */ /* 0x000fe200078e0002 */
[----:B------:R-:W-:Y:S02]  /*0980*/  UIADD3 UR4, UPT, UPT, -UR4, URZ, URZ ;  /* 0x000000ff04047290 */ /* 0x000fe4000fffe1ff */
[C---:B------:R-:W-:Y:S02]  /*0990*/  IADD3 R6, P0, PT, R2.reuse, UR12, RZ ;  /* 0x0000000c02067c10 */ /* 0x040fe4000ff1e0ff */
[----:B------:R-:W-:Y:S02]  /*09a0*/  IADD3 R2, P1, PT, R2, UR10, RZ ;  /* 0x0000000a02027c10 */ /* 0x000fe4000ff3e0ff */
[C---:B------:R-:W-:Y:S02]  /*09b0*/  IADD3.X R7, PT, PT, R3.reuse, UR13, RZ, P0, !PT ;  /* 0x0000000d03077c10 */ /* 0x040fe400087fe4ff */
[----:B------:R-:W-:-:S09]  /*09c0*/  IADD3.X R3, PT, PT, R3, UR11, RZ, P1, !PT ;  /* 0x0000000b03037c10 */ /* 0x000fd20008ffe4ff */
.L_x_15:
[----:B------:R-:W-:Y:S01]  /*09d0*/  MOV R4, R6 ;  /* 0x0000000600047202 */ /* 0x000fe20000000f00 */
[----:B------:R-:W-:Y:S01]  /*09e0*/  IMAD.MOV.U32 R5, RZ, RZ, R7 ;  /* 0x000000ffff057224 */ /* 0x000fe200078e0007 */
[----:B------:R0:W2:Y:S04]  /*09f0*/  LDG.E R0, desc[UR8][R2.64] ;  /* 0x0000000802007981 */ /* 0x0000a8000c1e1900 */
[----:B------:R-:W2:Y:S01]  /*0a00*/  LDG.E R4, desc[UR8][R4.64] ;  /* 0x0000000804047981 */ /* 0x000ea2000c1e1900 */
[----:B------:R-:W-:Y:S01]  /*0a10*/  UIADD3 UR4, UPT, UPT, UR4, 0x1, URZ ;  /* 0x0000000104047890 */ /* 0x000fe2000fffe0ff */
[----:B------:R-:W-:-:S03]  /*0a20*/  IADD3 R6, P0, PT, R6, 0x4, RZ ;  /* 0x0000000406067810 */ /* 0x000fc60007f1e0ff */
[----:B------:R-:W-:Y:S01]  /*0a30*/  UISETP.NE.AND UP0, UPT, UR4, URZ, UPT ;  /* 0x000000ff0400728c */ /* 0x000fe2000bf05270 */
[----:B0-----:R-:W-:Y:S02]  /*0a40*/  IADD3 R2, P1, PT, R2, 0x4, RZ ;  /* 0x0000000402027810 */ /* 0x001fe40007f3e0ff */
[----:B------:R-:W-:Y:S02]  /*0a50*/  IADD3.X R7, PT, PT, RZ, R7, RZ, P0, !PT ;  /* 0x00000007ff077210 */ /* 0x000fe400007fe4ff */
[----:B------:R-:W-:Y:S01]  /*0a60*/  IADD3.X R3, PT, PT, RZ, R3, RZ, P1, !PT ;  /* 0x00000003ff037210 */ /* 0x000fe20000ffe4ff */
[----:B--2---:R-:W-:-:S03]  /*0a70*/  FFMA R13, -R0, R4, R13 ;  /* 0x00000004000d7223 */ /* 0x004fc6000000010d */
[----:B------:R-:W-:Y:S05]  /*0a80*/  BRA.U UP0, `(.L_x_15) ;  /* 0xfffffffd00d07547 */ /* 0x000fea000b83ffff */
.L_x_10:
[----:B------:R-:W-:Y:S01]  /*0a90*/  FMNMX R13, -R13, 1.0000001192092895508, !PT ;  /* 0x3f8000010d0d7809 */ /* 0x000fe20007800100 */
[----:B------:R-:W-:Y:S01]  /*0aa0*/  HFMA2 R4, -RZ, RZ, 1.625, 0 ;  /* 0x3e800000ff047431 */ /* 0x000fe200000001ff */
[----:B------:R-:W0:Y:S03]  /*0ab0*/  LDCU UR5, c[0x0][0x398] ;  /* 0x00007300ff0577ac */ /* 0x000e260008000800 */
[C---:B------:R-:W-:Y:S01]  /*0ac0*/  FFMA R0, R13.reuse, R13, -1 ;  /* 0xbf8000000d007423 */ /* 0x040fe2000000000d */
[----:B------:R-:W-:-:S03]  /*0ad0*/  FADD R13, R13, -1 ;  /* 0xbf8000000d0d7421 */ /* 0x000fc60000000000 */
[----:B------:R-:W1:Y:S01]  /*0ae0*/  MUFU.RSQ R3, R0 ;  /* 0x0000000000037308 */ /* 0x000e620000001400 */
[----:B------:R-:W-:Y:S02]  /*0af0*/  FSETP.NEU.AND P1, PT, R0, RZ, PT ;  /* 0x000000ff0000720b */ /* 0x000fe40003f2d000 */
[----:B------:R-:W-:Y:S01]  /*0b00*/  ISETP.GT.U32.AND P0, PT, R13, 0x4b000000, PT ;  /* 0x4b0000000d00780c */ /* 0x000fe20003f04070 */
[----:B0-----:R-:W-:-:S04]  /*0b10*/  UIADD3 UR4, UPT, UPT, UR5, -0xd000000, URZ ;  /* 0xf300000005047890 */ /* 0x001fc8000fffe0ff */
[----:B------:R-:W-:Y:S01]  /*0b20*/  UISETP.GT.U32.AND UP0, UPT, UR4, 0x727fffff, UPT ;  /* 0x727fffff0400788c */ /* 0x000fe2000bf04070 */
[----:B-1----:R-:W-:Y:S01]  /*0b30*/  FMUL R5, R0, R3 ;  /* 0x0000000300057220 */ /* 0x002fe20000400000 */
[----:B------:R-:W-:-:S03]  /*0b40*/  FMUL R2, R3, 0.5 ;  /* 0x3f00000003027820 */ /* 0x000fc60000400000 */
[----:B------:R-:W-:-:S04]  /*0b50*/  FFMA R3, -R5, R5, R0 ;  /* 0x0000000505037223 */ /* 0x000fc80000000100 */
[----:B------:R-:W-:Y:S01]  /*0b60*/  FFMA R2, R2, R3, R5 ;  /* 0x0000000302027223 */ /* 0x000fe20000000005 */
[----:B------:R-:W-:-:S04]  /*0b70*/  IMAD.MOV.U32 R5, RZ, RZ, 0x3d39bf78 ;  /* 0x3d39bf78ff057424 */ /* 0x000fc800078e00ff */
[----:B------:R-:W-:-:S04]  /*0b80*/  FSEL R2, R2, RZ, P1 ;  /* 0x000000ff02027208 */ /* 0x000fc80000800000 */
[----:B------:R-:W-:-:S05]  /*0b90*/  FSEL R2, R2, -1.0000001192092895508, !P0 ;  /* 0xbf80000102027808 */ /* 0x000fca0004000000 */
[----:B------:R-:W-:-:S04]  /*0ba0*/  FADD R13, R13, R2 ;  /* 0x000000020d0d7221 */ /* 0x000fc80000000000 */
[C---:B------:R-:W-:Y:S01]  /*0bb0*/  FADD.RZ R0, R13.reuse, 1 ;  /* 0x3f8000000d007421 */ /* 0x040fe2000000c000 */
[----:B------:R-:W-:-:S03]  /*0bc0*/  ISETP.GE.U32.AND P1, PT, R13, 0x7f800000, PT ;  /* 0x7f8000000d00780c */ /* 0x000fc60003f26070 */
[----:B------:R-:W-:Y:S01]  /*0bd0*/  VIADD R0, R0, 0xc0c00000 ;  /* 0xc0c0000000007836 */ /* 0x000fe20000000000 */
[----:B------:R-:W-:-:S04]  /*0be0*/  ISETP.GT.AND P2, PT, R13, -0x40800000, P1 ;  /* 0xbf8000000d00780c */ /* 0x000fc80000f44270 */
[----:B------:R-:W-:-:S04]  /*0bf0*/  LOP3.LUT R0, R0, 0xff800000, RZ, 0xc0, !PT ;  /* 0xff80000000007812 */ /* 0x000fc800078ec0ff */
[----:B------:R-:W-:Y:S02]  /*0c00*/  IADD3 R3, PT, PT, -R0, 0x40800000, RZ ;  /* 0x4080000000037810 */ /* 0x000fe40007ffe1ff */
[-C--:B------:R-:W-:Y:S02]  /*0c10*/  IADD3 R2, PT, PT, R13, -R0.reuse, RZ ;  /* 0x800000000d027210 */ /* 0x080fe40007ffe0ff */
[----:B------:R-:W-:Y:S01]  /*0c20*/  I2FP.F32.S32 R0, R0 ;  /* 0x0000000000007245 */ /* 0x000fe20000201400 */
[----:B------:R-:W-:-:S04]  /*0c30*/  FFMA R3, R3, R4, -1 ;  /* 0xbf80000003037423 */ /* 0x000fc80000000004 */
[----:B------:R-:W-:Y:S01]  /*0c40*/  FADD R2, R2, R3 ;  /* 0x0000000302027221 */ /* 0x000fe20000000000 */
[----:B------:R-:W-:-:S03]  /*0c50*/  FMUL R0, R0, 1.1920928955078125e-07 ;  /* 0x3400000000007820 */ /* 0x000fc60000400000 */
[----:B------:R-:W-:-:S04]  /*0c60*/  FFMA R3, R2, -R5, 0.10546888411045074463 ;  /* 0x3dd8001202037423 */ /* 0x000fc80000000805 */
[----:B------:R-:W-:-:S04]  /*0c70*/  FFMA R3, R2, R3, -0.13229703903198242188 ;  /* 0xbe0778e002037423 */ /* 0x000fc80000000003 */
[----:B------:R-:W-:-:S04]  /*0c80*/  FFMA R3, R2, R3, 0.14491446316242218018 ;  /* 0x3e14647502037423 */ /* 0x000fc80000000003 */
[----:B------:R-:W-:-:S04]  /*0c90*/  FFMA R3, R2, R3, -0.16641564667224884033 ;  /* 0xbe2a68dd02037423 */ /* 0x000fc80000000003 */
[----:B------:R-:W-:-:S04]  /*0ca0*/  FFMA R3, R2, R3, 0.19988867640495300293 ;  /* 0x3e4caf9e02037423 */ /* 0x000fc80000000003 */
[----:B------:R-:W-:-:S04]  /*0cb0*/  FFMA R3, R2, R3, -0.25000196695327758789 ;  /* 0xbe80004202037423 */ /* 0x000fc80000000003 */
[----:B------:R-:W-:-:S04]  /*0cc0*/  FFMA R3, R2, R3, 0.33333510160446166992 ;  /* 0x3eaaaae602037423 */ /* 0x000fc80000000003 */
[----:B------:R-:W-:-:S04]  /*0cd0*/  FFMA R3, R2, R3, -0.5 ;  /* 0xbf00000002037423 */ /* 0x000fc80000000003 */
[----:B------:R-:W-:-:S04]  /*0ce0*/  FMUL R3, R2, R3 ;  /* 0x0000000302037220 */ /* 0x000fc80000400000 */
[----:B------:R-:W-:Y:S01]  /*0cf0*/  FFMA R3, R2, R3, R2 ;  /* 0x0000000302037223 */ /* 0x000fe20000000002 */
[----:B------:R-:W-:-:S03]  /*0d00*/  @P1 MOV R2, 0x7f800000 ;  /* 0x7f80000000021802 */ /* 0x000fc60000000f00 */
[----:B------:R-:W-:Y:S02]  /*0d10*/  FFMA R0, R0, 0.69314718246459960938, R3 ;  /* 0x3f31721800007823 */ /* 0x000fe40000000003 */
[C---:B------:R-:W-:Y:S01]  /*0d20*/  @P2 FFMA R0, R13.reuse, R2, +INF ;  /* 0x7f8000000d002423 */ /* 0x040fe20000000002 */
[----:B------:R-:W-:Y:S01]  /*0d30*/  @P1 FSETP.NEU.AND P2, PT, R13, RZ, PT ;  /* 0x000000ff0d00120b */ /* 0x000fe20003f4d000 */
[----:B------:R-:W0:Y:S03]  /*0d40*/  MUFU.RSQ R2, UR5 ;  /* 0x0000000500027d08 */ /* 0x000e260008001400 */
[----:B------:R-:W-:-:S05]  /*0d50*/  @P1 FSEL R0, R0, -RZ, P2 ;  /* 0x800000ff00001208 */ /* 0x000fca0001000000 */
[----:B------:R-:W-:Y:S01]  /*0d60*/  @P0 FADD R0, R0, 0.69314718246459960938 ;  /* 0x3f31721800000421 */ /* 0x000fe20000000000 */
[----:B------:R-:W-:Y:S06]  /*0d70*/  BRA.U !UP0, `(.L_x_16) ;  /* 0x0000000108107547 */ /* 0x000fec000b800000 */
[----:B------:R-:W-:-:S07]  /*0d80*/  MOV R6, 0xda0 ;  /* 0x00000da000067802 */ /* 0x000fce0000000f00 */
[----:B0-----:R-:W-:Y:S05]  /*0d90*/  CALL.REL.NOINC `($__internal_0_$__cuda_sm20_sqrt_rn_f32_slowpath) ;  /* 0x00000000005c7944 */ /* 0x001fea0003c00000 */
[----:B------:R-:W-:Y:S01]  /*0da0*/  MOV R3, R4 ;  /* 0x0000000400037202 */ /* 0x000fe20000000f00 */
[----:B------:R-:W-:Y:S06]  /*0db0*/  BRA `(.L_x_17) ;  /* 0x0000000000107947 */ /* 0x000fec0003800000 */
.L_x_16:
[C---:B0-----:R-:W-:Y:S01]  /*0dc0*/  FMUL.FTZ R3, R2.reuse, UR5 ;  /* 0x0000000502037c20 */ /* 0x041fe20008410000 */
[----:B------:R-:W-:-:S03]  /*0dd0*/  FMUL.FTZ R4, R2, 0.5 ;  /* 0x3f00000002047820 */ /* 0x000fc60000410000 */
[----:B------:R-:W-:-:S04]  /*0de0*/  FFMA R2, -R3, R3, UR5 ;  /* 0x0000000503027e23 */ /* 0x000fc80008000103 */
[----:B------:R-:W-:-:S07]  /*0df0*/  FFMA R3, R2, R4, R3 ;  /* 0x0000000402037223 */ /* 0x000fce0000000003 */
.L_x_17:
[----:B------:R-:W0:Y:S01]  /*0e00*/  MUFU.RCP R2, R3 ;  /* 0x0000000300027308 */ /* 0x000e220000001000 */
[----:B------:R-:W-:Y:S07]  /*0e10*/  BSSY.RECONVERGENT B0, `(.L_x_18) ;  /* 0x000000b000007945 */ /* 0x000fee0003800200 */
[----:B------:R-:W1:Y:S01]  /*0e20*/  FCHK P0, R0, R3 ;  /* 0x0000000300007302 */ /* 0x000e620000000000 */
[----:B0-----:R-:W-:-:S04]  /*0e30*/  FFMA R5, R2, -R3, 1 ;  /* 0x3f80000002057423 */ /* 0x001fc80000000803 */
[----:B------:R-:W-:-:S04]  /*0e40*/  FFMA R5, R2, R5, R2 ;  /* 0x0000000502057223 */ /* 0x000fc80000000002 */
[----:B------:R-:W-:-:S04]  /*0e50*/  FFMA R2, R0, R5, RZ ;  /* 0x0000000500027223 */ /* 0x000fc800000000ff */
[----:B------:R-:W-:-:S04]  /*0e60*/  FFMA R4, R2, -R3, R0 ;  /* 0x8000000302047223 */ /* 0x000fc80000000000 */
[----:B------:R-:W-:Y:S01]  /*0e70*/  FFMA R5, R5, R4, R2 ;  /* 0x0000000405057223 */ /* 0x000fe20000000002 */
[----:B-1----:R-:W-:Y:S06]  /*0e80*/  @!P0 BRA `(.L_x_19) ;  /* 0x00000000000c8947 */ /* 0x002fec0003800000 */
[----:B------:R-:W-:-:S07]  /*0e90*/  MOV R2, 0xeb0 ;  /* 0x00000eb000027802 */ /* 0x000fce0000000f00 */
[----:B------:R-:W-:Y:S05]  /*0ea0*/  CALL.REL.NOINC `($__internal_1_$__cuda_sm3x_div_rn_noftz_f32_slowpath) ;  /* 0x00000000007c7944 */ /* 0x000fea0003c00000 */
[----:B------:R-:W-:-:S07]  /*0eb0*/  IMAD.MOV.U32 R5, RZ, RZ, R0 ;  /* 0x000000ffff057224 */ /* 0x000fce00078e0000 */
.L_x_19:
[----:B------:R-:W-:Y:S05]  /*0ec0*/  BSYNC.RECONVERGENT B0 ;  /* 0x0000000000007941 */ /* 0x000fea0003800200 */
.L_x_18:
[----:B------:R-:W0:Y:S02]  /*0ed0*/  LDC.64 R2, c[0x0][0x380] ;  /* 0x0000e000ff027b82 */ /* 0x000e240000000a00 */
[----:B0-----:R-:W-:-:S05]  /*0ee0*/  IMAD.WIDE R12, R12, 0x4, R2 ;  /* 0x000000040c0c7825 */ /* 0x001fca00078e0202 */
[----:B------:R-:W-:Y:S01]  /*0ef0*/  STG.E desc[UR8][R12.64], R5 ;  /* 0x000000050c007986 */ /* 0x000fe2000c101908 */
[----:B------:R-:W-:Y:S05]  /*0f00*/  EXIT ;  /* 0x000000000000794d */ /* 0x000fea0003800000 */
        .weak           $__internal_0_$__cuda_sm20_sqrt_rn_f32_slowpath
        .type           $__internal_0_$__cuda_sm20_sqrt_rn_f32_slowpath,@function
        .size           $__internal_0_$__cuda_sm20_sqrt_rn_f32_slowpath,($__internal_1_$__cuda_sm3x_div_rn_noftz_f32_slowpath - $__internal_0_$__cuda_sm20_sqrt_rn_f32_slowpath)
$__internal_0_$__cuda_sm20_sqrt_rn_f32_slowpath:
[----:B------:R-:W0:Y:S02]  /*0f10*/  LDC R2, c[0x0][0x398] ;  /* 0x0000e600ff027b82 */ /* 0x000e240000000800 */
[----:B0-----:R-:W-:-:S13]  /*0f20*/  LOP3.LUT P0, RZ, R2, 0x7fffffff, RZ, 0xc0, !PT ;  /* 0x7fffffff02ff7812 */ /* 0x001fda000780c0ff */
[----:B------:R-:W0:Y:S01]  /*0f30*/  @!P0 LDC R3, c[0x0][0x398] ;  /* 0x0000e600ff038b82 */ /* 0x000e220000000800 */
[----:B------:R-:W-:Y:S05]  /*0f40*/  @!P0 BRA `(.L_x_20) ;  /* 0x0000000000448947 */ /* 0x000fea0003800000 */
[----:B------:R-:W-:-:S13]  /*0f50*/  FSETP.GEU.FTZ.AND P0, PT, R2, RZ, PT ;  /* 0x000000ff0200720b */ /* 0x000fda0003f1e000 */
[----:B0-----:R-:W-:Y:S01]  /*0f60*/  @!P0 MOV R3, 0x7fffffff ;  /* 0x7fffffff00038802 */ /* 0x001fe20000000f00 */
[----:B------:R-:W-:Y:S06]  /*0f70*/  @!P0 BRA `(.L_x_20) ;  /* 0x0000000000388947 */ /* 0x000fec0003800000 */
[----:B------:R-:W-:-:S13]  /*0f80*/  FSETP.GTU.FTZ.AND P0, PT, |R2|, +INF , PT ;  /* 0x7f8000000200780b */ /* 0x000fda0003f1c200 */
[----:B------:R-:W-:Y:S01]  /*0f90*/  @P0 FADD.FTZ R3, R2, 1 ;  /* 0x3f80000002030421 */ /* 0x000fe20000010000 */
[----:B------:R-:W-:Y:S06]  /*0fa0*/  @P0 BRA `(.L_x_20) ;  /* 0x00000000002c0947 */ /* 0x000fec0003800000 */
[----:B------:R-:W-:-:S13]  /*0fb0*/  FSETP.NEU.FTZ.AND P0, PT, |R2|, +INF , PT ;  /* 0x7f8000000200780b */ /* 0x000fda0003f1d200 */
[----:B------:R-:W1:Y:S01]  /*0fc0*/  @!P0 LDC R3, c[0x0][0x398] ;  /* 0x0000e600ff038b82 */ /* 0x000e620000000800 */
[----:B------:R-:W-:Y:S05]  /*0fd0*/  @!P0 BRA `(.L_x_20) ;  /* 0x0000000000208947 */ /* 0x000fea0003800000 */
[----:B------:R-:W-:-:S04]  /*0fe0*/  FFMA R2, R2, 1.84467440737095516160e+19, RZ ;  /* 0x5f80000002027823 */ /* 0x000fc800000000ff */
[----:B-1----:R-:W0:Y:S02]  /*0ff0*/  MUFU.RSQ R3, R2 ;  /* 0x0000000200037308 */ /* 0x002e240000001400 */
[----:B0-----:R-:W-:Y:S01]  /*1000*/  FMUL.FTZ R5, R2, R3 ;  /* 0x0000000302057220 */ /* 0x001fe20000410000 */
[----:B------:R-:W-:-:S03]  /*1010*/  FMUL.FTZ R3, R3, 0.5 ;  /* 0x3f00000003037820 */ /* 0x000fc60000410000 */
[----:B------:R-:W-:-:S04]  /*1020*/  FADD.FTZ R4, -R5, -RZ ;  /* 0x800000ff05047221 */ /* 0x000fc80000010100 */
[----:B------:R-:W-:-:S04]  /*1030*/  FFMA R4, R5, R4, R2 ;  /* 0x0000000405047223 */ /* 0x000fc80000000002 */
[----:B------:R-:W-:-:S04]  /*1040*/  FFMA R3, R4, R3, R5 ;  /* 0x0000000304037223 */ /* 0x000fc80000000005 */
[----:B------:R-:W-:-:S07]  /*1050*/  FMUL.FTZ R3, R3, 2.3283064365386962891e-10 ;  /* 0x2f80000003037820 */ /* 0x000fce0000410000 */
.L_x_20:
[----:B01----:R-:W-:Y:S01]  /*1060*/  MOV R4, R3 ;  /* 0x0000000300047202 */ /* 0x003fe20000000f00 */
[----:B------:R-:W-:Y:S02]  /*1070*/  HFMA2 R3, -RZ, RZ, 0, 0 ;  /* 0x00000000ff037431 */ /* 0x000fe400000001ff */
[----:B------:R-:W-:-:S04]  /*1080*/  IMAD.MOV.U32 R2, RZ, RZ, R6 ;  /* 0x000000ffff027224 */ /* 0x000fc800078e0006 */
[----:B------:R-:W-:Y:S05]  /*1090*/  RET.REL.NODEC R2 `(_Z23lorentz_distance_kernelPfPKfS1_fii) ;  /* 0xffffffec02d87950 */ /* 0x000fea0003c3ffff */
        .weak           $__internal_1_$__cuda_sm3x_div_rn_noftz_f32_slowpath
        .type           $__internal_1_$__cuda_sm3x_div_rn_noftz_f32_slowpath,@function
        .size           $__internal_1_$__cuda_sm3x_div_rn_noftz_f32_slowpath,(.L_x_34 - $__internal_1_$__cuda_sm3x_div_rn_noftz_f32_slowpath)
$__internal_1_$__cuda_sm3x_div_rn_noftz_f32_slowpath:
[----:B------:R-:W-:Y:S01]  /*10a0*/  SHF.R.U32.HI R5, RZ, 0x17, R3 ;  /* 0x00000017ff057819 */ /* 0x000fe20000011603 */
[----:B------:R-:W-:Y:S01]  /*10b0*/  BSSY.RECONVERGENT B1, `(.L_x_21) ;  /* 0x0000062000017945 */ /* 0x000fe20003800200 */
[----:B------:R-:W-:Y:S02]  /*10c0*/  SHF.R.U32.HI R4, RZ, 0x17, R0 ;  /* 0x00000017ff047819 */ /* 0x000fe40000011600 */
[----:B------:R-:W-:Y:S02]  /*10d0*/  LOP3.LUT R10, R5, 0xff, RZ, 0xc0, !PT ;  /* 0x000000ff050a7812 */ /* 0x000fe400078ec0ff */
[----:B------:R-:W-:Y:S02]  /*10e0*/  LOP3.LUT R8, R4, 0xff, RZ, 0xc0, !PT ;  /* 0x000000ff04087812 */ /* 0x000fe400078ec0ff */
[----:B------:R-:W-:-:S03]  /*10f0*/  IADD3 R6, PT, PT, R10, -0x1, RZ ;  /* 0xffffffff0a067810 */ /* 0x000fc60007ffe0ff */
[----:B------:R-:W-:Y:S01]  /*1100*/  VIADD R5, R8, 0xffffffff ;  /* 0xffffffff08057836 */ /* 0x000fe20000000000 */
[----:B------:R-:W-:-:S04]  /*1110*/  ISETP.GT.U32.AND P0, PT, R6, 0xfd, PT ;  /* 0x000000fd0600780c */ /* 0x000fc80003f04070 */
[----:B------:R-:W-:-:S13]  /*1120*/  ISETP.GT.U32.OR P0, PT, R5, 0xfd, P0 ;  /* 0x000000fd0500780c */ /* 0x000fda0000704470 */
[----:B------:R-:W-:Y:S01]  /*1130*/  @!P0 MOV R4, RZ ;  /* 0x000000ff00048202 */ /* 0x000fe20000000f00 */
[----:B------:R-:W-:Y:S06]  /*1140*/  @!P0 BRA `(.L_x_22) ;  /* 0x00000000005c8947 */ /* 0x000fec0003800000 */
[----:B------:R-:W-:Y:S02]  /*1150*/  FSETP.GTU.FTZ.AND P0, PT, |R0|, +INF , PT ;  /* 0x7f8000000000780b */ /* 0x000fe40003f1c200 */
[----:B------:R-:W-:-:S04]  /*1160*/  FSETP.GTU.FTZ.AND P1, PT, |R3|, +INF , PT ;  /* 0x7f8000000300780b */ /* 0x000fc80003f3c200 */
[----:B------:R-:W-:-:S13]  /*1170*/  PLOP3.LUT P0, PT, P0, P1, PT, 0xf8, 0x8f ;  /* 0x00000000008f781c */ /* 0x000fda0000703f70 */
[----:B------:R-:W-:Y:S05]  /*1180*/  @P0 BRA `(.L_x_23) ;  /* 0x00000004004c0947 */ /* 0x000fea0003800000 */
[----:B------:R-:W-:-:S13]  /*1190*/  LOP3.LUT P0, RZ, R3, 0x7fffffff, R0, 0xc8, !PT ;  /* 0x7fffffff03ff7812 */ /* 0x000fda000780c800 */
[----:B------:R-:W-:Y:S05]  /*11a0*/  @!P0 BRA `(.L_x_24) ;  /* 0x00000004003c8947 */ /* 0x000fea0003800000 */
[C---:B------:R-:W-:Y:S02]  /*11b0*/  FSETP.NEU.FTZ.AND P2, PT, |R0|.reuse, +INF , PT ;  /* 0x7f8000000000780b */ /* 0x040fe40003f5d200 */
[----:B------:R-:W-:Y:S02]  /*11c0*/  FSETP.NEU.FTZ.AND P1, PT, |R3|, +INF , PT ;  /* 0x7f8000000300780b */ /* 0x000fe40003f3d200 */
[----:B------:R-:W-:-:S11]  /*11d0*/  FSETP.NEU.FTZ.AND P0, PT, |R0|, +INF , PT ;  /* 0x7f8000000000780b */ /* 0x000fd60003f1d200 */
[----:B------:R-:W-:Y:S05]  /*11e0*/  @!P1 BRA !P2, `(.L_x_24) ;  /* 0x00000004002c9947 */ /* 0x000fea0005000000 */
[----:B------:R-:W-:-:S04]  /*11f0*/  LOP3.LUT P2, RZ, R0, 0x7fffffff, RZ, 0xc0, !PT ;  /* 0x7fffffff00ff7812 */ /* 0x000fc8000784c0ff */
[----:B------:R-:W-:-:S13]  /*1200*/  PLOP3.LUT P1, PT, P1, P2, PT, 0x2f, 0xf2 ;  /* 0x0000000000f2781c */ /* 0x000fda0000f24577 */
[----:B------:R-:W-:Y:S05]  /*1210*/  @P1 BRA `(.L_x_25) ;  /* 0x0000000400181947 */ /* 0x000fea0003800000 */
[----:B------:R-:W-:-:S04]  /*1220*/  LOP3.LUT P1, RZ, R3, 0x7fffffff, RZ, 0xc0, !PT ;  /* 0x7fffffff03ff7812 */ /* 0x000fc8000782c0ff */
[----:B------:R-:W-:-:S13]  /*1230*/  PLOP3.LUT P0, PT, P0, P1, PT, 0x2f, 0xf2 ;  /* 0x0000000000f2781c */ /* 0x000fda0000702577 */
[----:B------:R-:W-:Y:S05]  /*1240*/  @P0 BRA `(.L_x_26) ;  /* 0x0000000400000947 */ /* 0x000fea0003800000 */
[----:B------:R-:W-:Y:S02]  /*1250*/  ISETP.GE.AND P0, PT, R5, RZ, PT ;  /* 0x000000ff0500720c */ /* 0x000fe40003f06270 */
[----:B------:R-:W-:-:S11]  /*1260*/  ISETP.GE.AND P1, PT, R6, RZ, PT ;  /* 0x000000ff0600720c */ /* 0x000fd60003f26270 */
[----:B------:R-:W-:Y:S01]  /*1270*/  @P0 MOV R4, RZ ;  /* 0x000000ff00040202 */ /* 0x000fe20000000f00 */
[----:B------:R-:W-:Y:S02]  /*1280*/  @!P0 IMAD.MOV.U32 R4, RZ, RZ, -0x40 ;  /* 0xffffffc0ff048424 */ /* 0x000fe400078e00ff */
[----:B------:R-:W-:Y:S01]  /*1290*/  @!P0 FFMA R0, R0, 1.84467440737095516160e+19, RZ ;  /* 0x5f80000000008823 */ /* 0x000fe200000000ff */
[----:B------:R-:W-:Y:S02]  /*12a0*/  @!P1 FFMA R3, R3, 1.84467440737095516160e+19, RZ ;  /* 0x5f80000003039823 */ /* 0x000fe400000000ff */
[----:B------:R-:W-:-:S07]  /*12b0*/  @!P1 IADD3 R4, PT, PT, R4, 0x40, RZ ;  /* 0x0000004004049810 */ /* 0x000fce0007ffe0ff */
.L_x_22:
[----:B------:R-:W-:Y:S01]  /*12c0*/  LEA R6, R10, 0xc0800000, 0x17 ;  /* 0xc08000000a067811 */ /* 0x000fe200078eb8ff */
[----:B------:R-:W-:Y:S03]  /*12d0*/  BSSY.RECONVERGENT B2, `(.L_x_27) ;  /* 0x0000036000027945 */ /* 0x000fe60003800200 */
[----:B------:R-:W-:Y:S01]  /*12e0*/  IADD3 R6, PT, PT, -R6, R3, RZ ;  /* 0x0000000306067210 */ /* 0x000fe20007ffe1ff */
[----:B------:R-:W-:-:S03]  /*12f0*/  VIADD R3, R8, 0xffffff81 ;  /* 0xffffff8108037836 */ /* 0x000fc60000000000 */
[----:B------:R-:W0:Y:S01]  /*1300*/  MUFU.RCP R5, R6 ;  /* 0x0000000600057308 */ /* 0x000e220000001000 */
[----:B------:R-:W-:Y:S01]  /*1310*/  FADD.FTZ R7, -R6, -RZ ;  /* 0x800000ff06077221 */ /* 0x000fe20000010100 */
[----:B------:R-:W-:-:S03]  /*1320*/  IMAD R0, R3, -0x800000, R0 ;  /* 0xff80000003007824 */ /* 0x000fc600078e0200 */
[----:B0-----:R-:W-:-:S04]  /*1330*/  FFMA R8, R5, R7, 1 ;  /* 0x3f80000005087423 */ /* 0x001fc80000000007 */
[----:B------:R-:W-:-:S04]  /*1340*/  FFMA R14, R5, R8, R5 ;  /* 0x00000008050e7223 */ /* 0x000fc80000000005 */
[----:B------:R-:W-:-:S04]  /*1350*/  FFMA R5, R0, R14, RZ ;  /* 0x0000000e00057223 */ /* 0x000fc800000000ff */
[----:B------:R-:W-:-:S04]  /*1360*/  FFMA R8, R7, R5, R0 ;  /* 0x0000000507087223 */ /* 0x000fc80000000000 */
[----:B------:R-:W-:Y:S01]  /*1370*/  FFMA R9, R14, R8, R5 ;  /* 0x000000080e097223 */ /* 0x000fe20000000005 */
[----:B------:R-:W-:-:S03]  /*1380*/  IADD3 R5, PT, PT, R3, 0x7f, -R10 ;  /* 0x0000007f03057810 */ /* 0x000fc60007ffe80a */
[----:B------:R-:W-:Y:S01]  /*1390*/  FFMA R8, R7, R9, R0 ;  /* 0x0000000907087223 */ /* 0x000fe20000000000 */
[----:B------:R-:W-:-:S03]  /*13a0*/  IADD3 R5, PT, PT, R5, R4, RZ ;  /* 0x0000000405057210 */ /* 0x000fc60007ffe0ff */
[----:B------:R-:W-:-:S05]  /*13b0*/  FFMA R0, R14, R8, R9 ;  /* 0x000000080e007223 */ /* 0x000fca0000000009 */
[----:B------:R-:W-:-:S04]  /*13c0*/  SHF.R.U32.HI R3, RZ, 0x17, R0 ;  /* 0x00000017ff037819 */ /* 0x000fc80000011600 */
[----:B------:R-:W-:-:S04]  /*13d0*/  LOP3.LUT R3, R3, 0xff, RZ, 0xc0, !PT ;  /* 0x000000ff03037812 */ /* 0x000fc800078ec0ff */
[----:B------:R-:W-:-:S05]  /*13e0*/  IADD3 R7, PT, PT, R3, R5, RZ ;  /* 0x0000000503077210 */ /* 0x000fca0007ffe0ff */
[----:B------:R-:W-:-:S05]  /*13f0*/  VIADD R3, R7, 0xffffffff ;  /* 0xffffffff07037836 */ /* 0x000fca0000000000 */
[----:B------:R-:W-:-:S13]  /*1400*/  ISETP.GE.U32.AND P0, PT, R3, 0xfe, PT ;  /* 0x000000fe0300780c */ /* 0x000fda0003f06070 */
[----:B------:R-:W-:Y:S05]  /*1410*/  @!P0 BRA `(.L_x_28) ;  /* 0x0000000000808947 */ /* 0x000fea0003800000 */
[----:B------:R-:W-:-:S13]  /*1420*/  ISETP.GT.AND P0, PT, R7, 0xfe, PT ;  /* 0x000000fe0700780c */ /* 0x000fda0003f04270 */
[----:B------:R-:W-:Y:S05]  /*1430*/  @P0 BRA `(.L_x_29) ;  /* 0x00000000006c0947 */ /* 0x000fea0003800000 */
[----:B------:R-:W-:-:S13]  /*1440*/  ISETP.GE.AND P0, PT, R7, 0x1, PT ;  /* 0x000000010700780c */ /* 0x000fda0003f06270 */
[----:B------:R-:W-:Y:S05]  /*1450*/  @P0 BRA `(.L_x_30) ;  /* 0x0000000000740947 */ /* 0x000fea0003800000 */
[----:B------:R-:W-:Y:S02]  /*1460*/  ISETP.GE.AND P0, PT, R7, -0x18, PT ;  /* 0xffffffe80700780c */ /* 0x000fe40003f06270 */
[----:B------:R-:W-:-:S11]  /*1470*/  LOP3.LUT R0, R0, 0x80000000, RZ, 0xc0, !PT ;  /* 0x8000000000007812 */ /* 0x000fd600078ec0ff */
[----:B------:R-:W-:Y:S05]  /*1480*/  @!P0 BRA `(.L_x_30) ;  /* 0x0000000000688947 */ /* 0x000fea0003800000 */
[CCC-:B------:R-:W-:Y:S01]  /*1490*/  FFMA.RZ R3, R14.reuse, R8.reuse, R9.reuse ;  /* 0x000000080e037223 */ /* 0x1c0fe2000000c009 */
[C---:B------:R-:W-:Y:S01]  /*14a0*/  IADD3 R6, PT, PT, R7.reuse, 0x20, RZ ;  /* 0x0000002007067810 */ /* 0x040fe20007ffe0ff */
[CCC-:B------:R-:W-:Y:S01]  /*14b0*/  FFMA.RM R4, R14.reuse, R8.reuse, R9.reuse ;  /* 0x000000080e047223 */ /* 0x1c0fe20000004009 */
[----:B------:R-:W-:Y:S02]  /*14c0*/  ISETP.NE.AND P2, PT, R7, RZ, PT ;  /* 0x000000ff0700720c */ /* 0x000fe40003f45270 */
[----:B------:R-:W-:Y:S01]  /*14d0*/  LOP3.LUT R5, R3, 0x7fffff, RZ, 0xc0, !PT ;  /* 0x007fffff03057812 */ /* 0x000fe200078ec0ff */
[----:B------:R-:W-:Y:S01]  /*14e0*/  FFMA.RP R3, R14, R8, R9 ;  /* 0x000000080e037223 */ /* 0x000fe20000008009 */
[----:B------:R-:W-:Y:S02]  /*14f0*/  ISETP.NE.AND P1, PT, R7, RZ, PT ;  /* 0x000000ff0700720c */ /* 0x000fe40003f25270 */
[----:B------:R-:W-:Y:S02]  /*1500*/  LOP3.LUT R5, R5, 0x800000, RZ, 0xfc, !PT ;  /* 0x0080000005057812 */ /* 0x000fe400078efcff */
[----:B------:R-:W-:-:S02]  /*1510*/  IADD3 R7, PT, PT, -R7, RZ, RZ ;  /* 0x000000ff07077210 */ /* 0x000fc40007ffe1ff */
[----:B------:R-:W-:Y:S02]  /*1520*/  SHF.L.U32 R6, R5, R6, RZ ;  /* 0x0000000605067219 */ /* 0x000fe400000006ff */
[----:B------:R-:W-:Y:S02]  /*1530*/  FSETP.NEU.FTZ.AND P0, PT, R3, R4, PT ;  /* 0x000000040300720b */ /* 0x000fe40003f1d000 */
[----:B------:R-:W-:Y:S02]  /*1540*/  SEL R4, R7, RZ, P2 ;  /* 0x000000ff07047207 */ /* 0x000fe40001000000 */
[----:B------:R-:W-:Y:S02]  /*1550*/  ISETP.NE.AND P1, PT, R6, RZ, P1 ;  /* 0x000000ff0600720c */ /* 0x000fe40000f25270 */
[----:B------:R-:W-:Y:S02]  /*1560*/  SHF.R.U32.HI R4, RZ, R4, R5 ;  /* 0x00000004ff047219 */ /* 0x000fe40000011605 */
[----:B------:R-:W-:-:S02]  /*1570*/  PLOP3.LUT P0, PT, P0, P1, PT, 0xf8, 0x8f ;  /* 0x00000000008f781c */ /* 0x000fc40000703f70 */
[----:B------:R-:W-:Y:S02]  /*1580*/  SHF.R.U32.HI R6, RZ, 0x1, R4 ;  /* 0x00000001ff067819 */ /* 0x000fe40000011604 */
[----:B------:R-:W-:-:S04]  /*1590*/  SEL R3, RZ, 0x1, !P0 ;  /* 0x00000001ff037807 */ /* 0x000fc80004000000 */
[----:B------:R-:W-:-:S04]  /*15a0*/  LOP3.LUT R3, R3, 0x1, R6, 0xf8, !PT ;  /* 0x0000000103037812 */ /* 0x000fc800078ef806 */
[----:B------:R-:W-:-:S05]  /*15b0*/  LOP3.LUT R3, R3, R4, RZ, 0xc0, !PT ;  /* 0x0000000403037212 */ /* 0x000fca00078ec0ff */
[----:B------:R-:W-:-:S05]  /*15c0*/  IMAD.IADD R3, R6, 0x1, R3 ;  /* 0x0000000106037824 */ /* 0x000fca00078e0203 */
[----:B------:R-:W-:Y:S01]  /*15d0*/  LOP3.LUT R0, R3, R0, RZ, 0xfc, !PT ;  /* 0x0000000003007212 */ /* 0x000fe200078efcff */
[----:B------:R-:W-:Y:S06]  /*15e0*/  BRA `(.L_x_30) ;  /* 0x0000000000107947 */ /* 0x000fec0003800000 */
.L_x_29:
[----:B------:R-:W-:-:S04]  /*15f0*/  LOP3.LUT R0, R0, 0x80000000, RZ, 0xc0, !PT ;  /* 0x8000000000007812 */ /* 0x000fc800078ec0ff */
[----:B------:R-:W-:Y:S01]  /*1600*/  LOP3.LUT R0, R0, 0x7f800000, RZ, 0xfc, !PT ;  /* 0x7f80000000007812 */ /* 0x000fe200078efcff */
[----:B------:R-:W-:Y:S06]  /*1610*/  BRA `(.L_x_30) ;  /* 0x0000000000047947 */ /* 0x000fec0003800000 */
.L_x_28:
[----:B------:R-:W-:-:S07]  /*1620*/  LEA R0, R5, R0, 0x17 ;  /* 0x0000000005007211 */ /* 0x000fce00078eb8ff */
.L_x_30:
[----:B------:R-:W-:Y:S05]  /*1630*/  BSYNC.RECONVERGENT B2 ;  /* 0x0000000000027941 */ /* 0x000fea0003800200 */
.L_x_27:
[----:B------:R-:W-:Y:S05]  /*1640*/  BRA `(.L_x_31) ;  /* 0x0000000000207947 */ /* 0x000fea0003800000 */
.L_x_26:
[----:B------:R-:W-:-:S04]  /*1650*/  LOP3.LUT R0, R3, 0x80000000, R0, 0x48, !PT ;  /* 0x8000000003007812 */ /* 0x000fc800078e4800 */
[----:B------:R-:W-:Y:S01]  /*1660*/  LOP3.LUT R0, R0, 0x7f800000, RZ, 0xfc, !PT ;  /* 0x7f80000000007812 */ /* 0x000fe200078efcff */
[----:B------:R-:W-:Y:S06]  /*1670*/  BRA `(.L_x_31) ;  /* 0x0000000000147947 */ /* 0x000fec0003800000 */
.L_x_25:
[----:B------:R-:W-:Y:S01]  /*1680*/  LOP3.LUT R0, R3, 0x80000000, R0, 0x48, !PT ;  /* 0x8000000003007812 */ /* 0x000fe200078e4800 */
[----:B------:R-:W-:Y:S06]  /*1690*/  BRA `(.L_x_31) ;  /* 0x00000000000c7947 */ /* 0x000fec0003800000 */
.L_x_24:
[----:B------:R-:W0:Y:S01]  /*16a0*/  MUFU.RSQ R0, -QNAN ;  /* 0xffc0000000007908 */ /* 0x000e220000001400 */
[----:B------:R-:W-:Y:S05]  /*16b0*/  BRA `(.L_x_31) ;  /* 0x0000000000047947 */ /* 0x000fea0003800000 */
.L_x_23:
[----:B------:R-:W-:-:S07]  /*16c0*/  FADD.FTZ R0, R0, R3 ;  /* 0x0000000300007221 */ /* 0x000fce0000010000 */
.L_x_31:
[----:B------:R-:W-:Y:S05]  /*16d0*/  BSYNC.RECONVERGENT B1 ;  /* 0x0000000000017941 */ /* 0x000fea0003800200 */
.L_x_21:
[----:B------:R-:W-:-:S04]  /*16e0*/  HFMA2 R3, -RZ, RZ, 0, 0 ;  /* 0x00000000ff037431 */ /* 0x000fc800000001ff */
[----:B0-----:R-:W-:Y:S05]  /*16f0*/  RET.REL.NODEC R2 `(_Z23lorentz_distance_kernelPfPKfS1_fii) ;  /* 0xffffffe802407950 */ /* 0x001fea0003c3ffff */
.L_x_32:
        /* <DEDUP_REMOVED lines=16> */
.L_x_34:


//--------------------- .nv.shared.reserved.0     --------------------------
	.section	.nv.shared.reserved.0,"aw",@nobits
	.weak		__nv_reservedSMEM_offset_0_alias
	.size		__nv_reservedSMEM_offset_0_alias, 0, 64
	.other		__nv_reservedSMEM_offset_0_alias,@"STO_CUDA_RESERVED_SHARED STV_DEFAULT"
__nv_reservedSMEM_offset_0_alias:
	.zero		0
	.zero		64


//--------------------- .nv.constant0._Z29lorentz_layer_backward_kernelPKfS0_S0_PfS1_ffii --------------------------
	.section	.nv.constant0._Z29lorentz_layer_backward_kernelPKfS0_S0_PfS1_ffii,"a",@progbits
	.sectionflags	@""
	.align	4
.nv.constant0._Z29lorentz_layer_backward_kernelPKfS0_S0_PfS1_ffii:
	.zero		952


//--------------------- .nv.constant0._Z28lorentz_layer_forward_kernelPfPKfS1_ffii --------------------------
	.section	.nv.constant0._Z28lorentz_layer_forward_kernelPfPKfS1_ffii,"a",@progbits
	.sectionflags	@""
	.align	4
.nv.constant0._Z28lorentz_layer_forward_kernelPfPKfS1_ffii:
	.zero		936


//--------------------- .nv.constant0._Z23lorentz_distance_kernelPfPKfS1_fii --------------------------
	.section	.nv.constant0._Z23lorentz_distance_kernelPfPKfS1_fii,"a",@progbits
	.sectionflags	@""
	.align	4
.nv.constant0._Z23lorentz_distance_kernelPfPKfS1_fii:
	.zero		932


//--------------------- SYMBOLS --------------------------

	.type		.nv.reservedSmem.offset0,@object
	.size		.nv.reservedSmem.offset0,0x4
